	.target	sm_90a

	.elftype	@"ET_EXEC"


//--------------------- .note.nv.tkinfo           --------------------------
	.section	.note.nv.tkinfo,"",@"SHT_NOTE"
	.sectionflags	@"SHF_NOTE_NV_TKINFO"
	.tkinfo
        /*0018*/ 	.word	0x00000002
        /*0030*/ 	.string	""
        /*0030*/ 	.string	"ptxas"
        /*0030*/ 	.string	"Cuda compilation tools, release 13.0, V13.0.88"
        /*0030*/ 	.string	"Build cuda_13.0.r13.0/compiler.36424714_0"
        /*0030*/ 	.string	"-arch sm_90a -m 64 "



//--------------------- .note.nv.cuinfo           --------------------------
	.section	.note.nv.cuinfo,"",@"SHT_NOTE"
	.sectionflags	@"SHF_NOTE_NV_CUINFO"
        /*0018*/ 	.short	0x0002
        /*001a*/ 	.short	0x005a
        /*001c*/ 	.short	0x0082
	.zero		2


//--------------------- .nv.info                  --------------------------
	.section	.nv.info,"",@"SHT_CUDA_INFO"
	.align	4


	//----- nvinfo : EIATTR_REGCOUNT
	.align		4
        /*0000*/ 	.byte	0x04, 0x2f
        /*0002*/ 	.short	(.L_12 - .L_11)
	.align		4
.L_11:
        /*0004*/ 	.word	index@(_ZN7cutlass13device_kernelINS_4gemm6kernel13GemmUniversalIN4cute5tupleIJiiiiEEENS1_10collective13CollectiveMmaINS1_37MainloopSm90TmaGmmaWarpSpecializedFP8ILi8ENS5_IJNS4_1CILi1EEESB_SB_EEENS1_35KernelTmaWarpSpecializedCooperativeEEENS5_IJNSA_ILi384EEENSA_ILi64EEESG_EEENS_12float_e4m3_tENS5_IJlSB_lEEESI_SJ_NS4_8TiledMMAINS4_8MMA_AtomIJNS4_4SM904GMMA30MMA_64x64x32_F32E4M3E4M3_SS_TNILNSN_7ScaleInE1ELSP_1EEEEEENS4_6LayoutINS5_IJNSA_ILi2EEESB_SB_EEENS5_IJSB_NSA_ILi0EEESV_EEEEENS5_IJNS4_10UnderscoreESY_SY_EEEEENS4_13SM90_TMA_LOADENS4_14ComposedLayoutINS4_7SwizzleILi2ELi4ELi3EEENS4_18smem_ptr_flag_bitsILi8EEENSS_INS5_IJNSA_ILi8EEESG_EEENS5_IJSG_SB_EEEEEEEvNS4_8identityES11_S1B_vS1C_EENS_8epilogue10collective6detail29Sm90TmaWarpSpecializedAdapterINS1F_15DefaultEpilogueISI_SJ_SJ_NS1E_6thread17LinearCombinationISI_Li1EffLNS1J_9ScaleType4KindE0ELNS_15FloatRoundStyleE2ESI_EENS1_15EpilogueDefaultEEEEEvvEEEEvNT_6ParamsE)
        /*0008*/ 	.word	0x000000a8


	//----- nvinfo : EIATTR_FRAME_SIZE
	.align		4
.L_12:
        /*000c*/ 	.byte	0x04, 0x11
        /*000e*/ 	.short	(.L_14 - .L_13)
	.align		4
.L_13:
        /*0010*/ 	.word	index@(_ZN7cutlass13device_kernelINS_4gemm6kernel13GemmUniversalIN4cute5tupleIJiiiiEEENS1_10collective13CollectiveMmaINS1_37MainloopSm90TmaGmmaWarpSpecializedFP8ILi8ENS5_IJNS4_1CILi1EEESB_SB_EEENS1_35KernelTmaWarpSpecializedCooperativeEEENS5_IJNSA_ILi384EEENSA_ILi64EEESG_EEENS_12float_e4m3_tENS5_IJlSB_lEEESI_SJ_NS4_8TiledMMAINS4_8MMA_AtomIJNS4_4SM904GMMA30MMA_64x64x32_F32E4M3E4M3_SS_TNILNSN_7ScaleInE1ELSP_1EEEEEENS4_6LayoutINS5_IJNSA_ILi2EEESB_SB_EEENS5_IJSB_NSA_ILi0EEESV_EEEEENS5_IJNS4_10UnderscoreESY_SY_EEEEENS4_13SM90_TMA_LOADENS4_14ComposedLayoutINS4_7SwizzleILi2ELi4ELi3EEENS4_18smem_ptr_flag_bitsILi8EEENSS_INS5_IJNSA_ILi8EEESG_EEENS5_IJSG_SB_EEEEEEEvNS4_8identityES11_S1B_vS1C_EENS_8epilogue10collective6detail29Sm90TmaWarpSpecializedAdapterINS1F_15DefaultEpilogueISI_SJ_SJ_NS1E_6thread17LinearCombinationISI_Li1EffLNS1J_9ScaleType4KindE0ELNS_15FloatRoundStyleE2ESI_EENS1_15EpilogueDefaultEEEEEvvEEEEvNT_6ParamsE)
        /*0014*/ 	.word	0x00000040


	//----- nvinfo : EIATTR_MIN_STACK_SIZE
	.align		4
.L_14:
        /*0018*/ 	.byte	0x04, 0x12
        /*001a*/ 	.short	(.L_16 - .L_15)
	.align		4
.L_15:
        /*001c*/ 	.word	index@(_ZN7cutlass13device_kernelINS_4gemm6kernel13GemmUniversalIN4cute5tupleIJiiiiEEENS1_10collective13CollectiveMmaINS1_37MainloopSm90TmaGmmaWarpSpecializedFP8ILi8ENS5_IJNS4_1CILi1EEESB_SB_EEENS1_35KernelTmaWarpSpecializedCooperativeEEENS5_IJNSA_ILi384EEENSA_ILi64EEESG_EEENS_12float_e4m3_tENS5_IJlSB_lEEESI_SJ_NS4_8TiledMMAINS4_8MMA_AtomIJNS4_4SM904GMMA30MMA_64x64x32_F32E4M3E4M3_SS_TNILNSN_7ScaleInE1ELSP_1EEEEEENS4_6LayoutINS5_IJNSA_ILi2EEESB_SB_EEENS5_IJSB_NSA_ILi0EEESV_EEEEENS5_IJNS4_10UnderscoreESY_SY_EEEEENS4_13SM90_TMA_LOADENS4_14ComposedLayoutINS4_7SwizzleILi2ELi4ELi3EEENS4_18smem_ptr_flag_bitsILi8EEENSS_INS5_IJNSA_ILi8EEESG_EEENS5_IJSG_SB_EEEEEEEvNS4_8identityES11_S1B_vS1C_EENS_8epilogue10collective6detail29Sm90TmaWarpSpecializedAdapterINS1F_15DefaultEpilogueISI_SJ_SJ_NS1E_6thread17LinearCombinationISI_Li1EffLNS1J_9ScaleType4KindE0ELNS_15FloatRoundStyleE2ESI_EENS1_15EpilogueDefaultEEEEEvvEEEEvNT_6ParamsE)
        /*0020*/ 	.word	0x00000040
.L_16:


//--------------------- .nv.compat                --------------------------
	.section	.nv.compat,"",@"SHT_CUDA_COMPAT_INFO"
	.align	4
        /*0000*/ 	.byte	0x02, 0x09, 0x01, 0x00, 0x02, 0x02, 0x04, 0x00, 0x02, 0x05, 0x05, 0x00, 0x03, 0x07, 0x01, 0x01
        /*0010*/ 	.byte	0x02, 0x03, 0x01, 0x00, 0x02, 0x06, 0x01, 0x00, 0x04, 0x0b, 0x08, 0x00, 0x00, 0x00, 0x00, 0x00
        /*0020*/ 	.byte	0x00, 0x00, 0x00, 0x00


//--------------------- .nv.info._ZN7cutlass13device_kernelINS_4gemm6kernel13GemmUniversalIN4cute5tupleIJiiiiEEENS1_10collective13CollectiveMmaINS1_37MainloopSm90TmaGmmaWarpSpecializedFP8ILi8ENS5_IJNS4_1CILi1EEESB_SB_EEENS1_35KernelTmaWarpSpecializedCooperativeEEENS5_IJNSA_ILi384EEENSA_ILi64EEESG_EEENS_12float_e4m3_tENS5_IJlSB_lEEESI_SJ_NS4_8TiledMMAINS4_8MMA_AtomIJNS4_4SM904GMMA30MMA_64x64x32_F32E4M3E4M3_SS_TNILNSN_7ScaleInE1ELSP_1EEEEEENS4_6LayoutINS5_IJNSA_ILi2EEESB_SB_EEENS5_IJSB_NSA_ILi0EEESV_EEEEENS5_IJNS4_10UnderscoreESY_SY_EEEEENS4_13SM90_TMA_LOADENS4_14ComposedLayoutINS4_7SwizzleILi2ELi4ELi3EEENS4_18smem_ptr_flag_bitsILi8EEENSS_INS5_IJNSA_ILi8EEESG_EEENS5_IJSG_SB_EEEEEEEvNS4_8identityES11_S1B_vS1C_EENS_8epilogue10collective6detail29Sm90TmaWarpSpecializedAdapterINS1F_15DefaultEpilogueISI_SJ_SJ_NS1E_6thread17LinearCombinationISI_Li1EffLNS1J_9ScaleType4KindE0ELNS_15FloatRoundStyleE2ESI_EENS1_15EpilogueDefaultEEEEEvvEEEEvNT_6ParamsE --------------------------
	.section	.nv.info._ZN7cutlass13device_kernelINS_4gemm6kernel13GemmUniversalIN4cute5tupleIJiiiiEEENS1_10collective13CollectiveMmaINS1_37MainloopSm90TmaGmmaWarpSpecializedFP8ILi8ENS5_IJNS4_1CILi1EEESB_SB_EEENS1_35KernelTmaWarpSpecializedCooperativeEEENS5_IJNSA_ILi384EEENSA_ILi64EEESG_EEENS_12float_e4m3_tENS5_IJlSB_lEEESI_SJ_NS4_8TiledMMAINS4_8MMA_AtomIJNS4_4SM904GMMA30MMA_64x64x32_F32E4M3E4M3_SS_TNILNSN_7ScaleInE1ELSP_1EEEEEENS4_6LayoutINS5_IJNSA_ILi2EEESB_SB_EEENS5_IJSB_NSA_ILi0EEESV_EEEEENS5_IJNS4_10UnderscoreESY_SY_EEEEENS4_13SM90_TMA_LOADENS4_14ComposedLayoutINS4_7SwizzleILi2ELi4ELi3EEENS4_18smem_ptr_flag_bitsILi8EEENSS_INS5_IJNSA_ILi8EEESG_EEENS5_IJSG_SB_EEEEEEEvNS4_8identityES11_S1B_vS1C_EENS_8epilogue10collective6detail29Sm90TmaWarpSpecializedAdapterINS1F_15DefaultEpilogueISI_SJ_SJ_NS1E_6thread17LinearCombinationISI_Li1EffLNS1J_9ScaleType4KindE0ELNS_15FloatRoundStyleE2ESI_EENS1_15EpilogueDefaultEEEEEvvEEEEvNT_6ParamsE,"",@"SHT_CUDA_INFO"
	.sectionflags	@""
	.align	4


	//----- nvinfo : EIATTR_CUDA_API_VERSION
	.align		4
        /*0000*/ 	.byte	0x04, 0x37
        /*0002*/ 	.short	(.L_18 - .L_17)
.L_17:
        /*0004*/ 	.word	0x00000082


	//----- nvinfo : EIATTR_KPARAM_INFO
	.align		4
.L_18:
        /*0008*/ 	.byte	0x04, 0x17
        /*000a*/ 	.short	(.L_20 - .L_19)
.L_19:
        /*000c*/ 	.word	0x00000000
        /*0010*/ 	.short	0x0000
        /*0012*/ 	.short	0x0070
        /*0014*/ 	.byte	0x00, 0xf0, 0x01, 0x10


	//----- nvinfo : EIATTR_SPARSE_MMA_MASK
	.align		4
.L_20:
        /*0018*/ 	.byte	0x03, 0x50
        /*001a*/ 	.short	0x0000


	//----- nvinfo : EIATTR_MAXREG_COUNT
	.align		4
        /*001c*/ 	.byte	0x03, 0x1b
        /*001e*/ 	.short	0x00a8


	//----- nvinfo : EIATTR_NUM_BARRIERS
	.align		4
        /*0020*/ 	.byte	0x02, 0x4c
        /*0022*/ 	.byte	0x01
	.zero		1


	//----- nvinfo : EIATTR_ANNOTATIONS
	.align		4
        /*0024*/ 	.byte	0x04, 0x55
        /*0026*/ 	.short	(.L_22 - .L_21)


	//   ....[0]....
.L_21:
        /*0028*/ 	.word	0x00000001
        /*002c*/ 	.byte	0x40, 0x90, 0x00, 0x00, 0x01, 0x00, 0x00, 0x00, 0x80, 0x90, 0x00, 0x00, 0x01, 0x00, 0x00, 0x00
        /*003c*/ 	.byte	0xc0, 0x90, 0x00, 0x00, 0x01, 0x00, 0x00, 0x00, 0x00, 0x91, 0x00, 0x00, 0x01, 0x00, 0x00, 0x00
        /*004c*/ 	.byte	0x50, 0x91, 0x00, 0x00, 0x01, 0x00, 0x00, 0x00, 0x80, 0x91, 0x00, 0x00, 0x01, 0x00, 0x00, 0x00
        /*005c*/ 	.byte	0x10, 0xa0, 0x00, 0x00, 0x01, 0x00, 0x00, 0x00, 0x60, 0xa0, 0x00, 0x00, 0x01, 0x00, 0x00, 0x00
        /*006c*/ 	.byte	0x50, 0xa3, 0x00, 0x00, 0x01, 0x00, 0x00, 0x00, 0x70, 0xaf, 0x00, 0x00, 0x01, 0x00, 0x00, 0x00
        /*007c*/ 	.byte	0x90, 0xb1, 0x00, 0x00, 0x01, 0x00, 0x00, 0x00, 0xf0, 0xb1, 0x00, 0x00, 0x01, 0x00, 0x00, 0x00
        /*008c*/ 	.byte	0xc0, 0xc7, 0x00, 0x00, 0x01, 0x00, 0x00, 0x00, 0x10, 0xc8, 0x00, 0x00, 0x01, 0x00, 0x00, 0x00
        /*009c*/ 	.byte	0x30, 0xc9, 0x00, 0x00, 0x01, 0x00, 0x00, 0x00, 0x50, 0xc9, 0x00, 0x00


	//----- nvinfo : EIATTR_MERCURY_ISA_VERSION
	.align		4
.L_22:
        /*00a8*/ 	.byte	0x03, 0x5f
        /*00aa*/ 	.short	0x0101


	//----- nvinfo : EIATTR_INT_WARP_WIDE_INSTR_OFFSETS
	.align		4
        /*00ac*/ 	.byte	0x04, 0x31
        /*00ae*/ 	.short	(.L_24 - .L_23)


	//   ....[0]....
.L_23:
        /*00b0*/ 	.word	0x000004b0


	//   ....[1]....
        /*00b4*/ 	.word	0x000004c0


	//   ....[2]....
        /*00b8*/ 	.word	0x000005a0


	//----- nvinfo : EIATTR_COOP_GROUP_MASK_REGIDS
	.align		4
.L_24:
        /*00bc*/ 	.byte	0x04, 0x29
        /*00be*/ 	.short	(.L_26 - .L_25)


	//   ....[0]....
.L_25:
        /*00c0*/ 	.word	0xffffffff


	//   ....[1]....
        /*00c4*/ 	.word	0xffffffff


	//   ....[2]....
        /*00c8*/ 	.word	0xffffffff


	//   ....[3]....
        /*00cc*/ 	.word	0xffffffff


	//   ....[4]....
        /*00d0*/ 	.word	0xffffffff


	//----- nvinfo : EIATTR_COOP_GROUP_INSTR_OFFSETS
	.align		4
.L_26:
        /*00d4*/ 	.byte	0x04, 0x28
        /*00d6*/ 	.short	(.L_28 - .L_27)


	//   ....[0]....
.L_27:
        /*00d8*/ 	.word	0x00000070


	//   ....[1]....
        /*00dc*/ 	.word	0x00000080


	//   ....[2]....
        /*00e0*/ 	.word	0x00000140


	//   ....[3]....
        /*00e4*/ 	.word	0x00000380


	//   ....[4]....
        /*00e8*/ 	.word	0x00001140


	//----- nvinfo : EIATTR_REG_RECONFIG
	.align		4
.L_28:
        /*00ec*/ 	.byte	0x01, 0x54
	.zero		2


	//----- nvinfo : EIATTR_MBARRIER_INSTR_OFFSETS
	.align		4
        /*00f0*/ 	.byte	0x04, 0x39
        /*00f2*/ 	.short	(.L_30 - .L_29)


	//   ....[0]....
.L_29:
        /*00f4*/ 	.word	0x00000260
        /*00f8*/ 	.word	0x000000ff
        /*00fc*/ 	.word	0x00000000
        /*0100*/ 	.short	0x0100
        /*0102*/ 	.byte	0x08
	.zero		1


	//   ....[1]....
        /*0104*/ 	.word	0x00000270
        /*0108*/ 	.word	0x000000ff
        /*010c*/ 	.word	0x00000040
        /*0110*/ 	.short	0x0100
        /*0112*/ 	.byte	0x08
	.zero		1


	//   ....[2]....
        /*0114*/ 	.word	0x00000280
        /*0118*/ 	.word	0x000000ff
        /*011c*/ 	.word	0x00000008
        /*0120*/ 	.short	0x0100
        /*0122*/ 	.byte	0x08
	.zero		1


	//   ....[3]....
        /*0124*/ 	.word	0x00000290
        /*0128*/ 	.word	0x000000ff
        /*012c*/ 	.word	0x00000048
        /*0130*/ 	.short	0x0100
        /*0132*/ 	.byte	0x08
	.zero		1


	//   ....[4]....
        /*0134*/ 	.word	0x000002a0
        /*0138*/ 	.word	0x000000ff
        /*013c*/ 	.word	0x00000010
        /*0140*/ 	.short	0x0100
        /*0142*/ 	.byte	0x08
	.zero		1


	//   ....[5]....
        /*0144*/ 	.word	0x000002b0
        /*0148*/ 	.word	0x000000ff
        /*014c*/ 	.word	0x00000050
        /*0150*/ 	.short	0x0100
        /*0152*/ 	.byte	0x08
	.zero		1


	//   ....[6]....
        /*0154*/ 	.word	0x000002c0
        /*0158*/ 	.word	0x000000ff
        /*015c*/ 	.word	0x00000018
        /*0160*/ 	.short	0x0100
        /*0162*/ 	.byte	0x08
	.zero		1


	//   ....[7]....
        /*0164*/ 	.word	0x000002d0
        /*0168*/ 	.word	0x000000ff
        /*016c*/ 	.word	0x00000058
        /*0170*/ 	.short	0x0100
        /*0172*/ 	.byte	0x08
	.zero		1


	//   ....[8]....
        /*0174*/ 	.word	0x000002e0
        /*0178*/ 	.word	0x000000ff
        /*017c*/ 	.word	0x00000020
        /*0180*/ 	.short	0x0100
        /*0182*/ 	.byte	0x08
	.zero		1


	//   ....[9]....
        /*0184*/ 	.word	0x000002f0
        /*0188*/ 	.word	0x000000ff
        /*018c*/ 	.word	0x00000060
        /*0190*/ 	.short	0x0100
        /*0192*/ 	.byte	0x08
	.zero		1


	//   ....[10]....
        /*0194*/ 	.word	0x00000300
        /*0198*/ 	.word	0x000000ff
        /*019c*/ 	.word	0x00000028
        /*01a0*/ 	.short	0x0100
        /*01a2*/ 	.byte	0x08
	.zero		1


	//   ....[11]....
        /*01a4*/ 	.word	0x00000310
        /*01a8*/ 	.word	0x000000ff
        /*01ac*/ 	.word	0x00000068
        /*01b0*/ 	.short	0x0100
        /*01b2*/ 	.byte	0x08
	.zero		1


	//   ....[12]....
        /*01b4*/ 	.word	0x00000320
        /*01b8*/ 	.word	0x000000ff
        /*01bc*/ 	.word	0x00000030
        /*01c0*/ 	.short	0x0100
        /*01c2*/ 	.byte	0x08
	.zero		1


	//   ....[13]....
        /*01c4*/ 	.word	0x00000330
        /*01c8*/ 	.word	0x000000ff
        /*01cc*/ 	.word	0x00000070
        /*01d0*/ 	.short	0x0100
        /*01d2*/ 	.byte	0x08
	.zero		1


	//   ....[14]....
        /*01d4*/ 	.word	0x00000340
        /*01d8*/ 	.word	0x000000ff
        /*01dc*/ 	.word	0x00000038
        /*01e0*/ 	.short	0x0100
        /*01e2*/ 	.byte	0x08
	.zero		1


	//   ....[15]....
        /*01e4*/ 	.word	0x00000350
        /*01e8*/ 	.word	0x000000ff
        /*01ec*/ 	.word	0x00000078
        /*01f0*/ 	.short	0x0100
        /*01f2*/ 	.byte	0x08
	.zero		1


	//   ....[16]....
        /*01f4*/ 	.word	0x00000610
        /*01f8*/ 	.word	0x000000ff
        /*01fc*/ 	.word	0x00000090
        /*0200*/ 	.short	0x0100
        /*0202*/ 	.byte	0x06
	.zero		1


	//   ....[17]....
        /*0204*/ 	.word	0x00000670
        /*0208*/ 	.word	0x000000ff
        /*020c*/ 	.word	0x00000098
        /*0210*/ 	.short	0x0100
        /*0212*/ 	.byte	0x06
	.zero		1


	//   ....[18]....
        /*0214*/ 	.word	0x00001870
        /*0218*/ 	.word	0x000000ff
        /*021c*/ 	.word	0x00000000
        /*0220*/ 	.short	0x010a
        /*0222*/ 	.byte	0x06
	.zero		1


	//   ....[19]....
        /*0224*/ 	.word	0x000018b0
        /*0228*/ 	.word	0x000000ff
        /*022c*/ 	.word	0x00000000
        /*0230*/ 	.short	0x010a
        /*0232*/ 	.byte	0x06
	.zero		1


	//   ....[20]....
        /*0234*/ 	.word	0x00002600
        /*0238*/ 	.word	0x000000ff
        /*023c*/ 	.word	0x00000000
        /*0240*/ 	.short	0x010a
        /*0242*/ 	.byte	0x0e
	.zero		1


	//   ....[21]....
        /*0244*/ 	.word	0x00002640
        /*0248*/ 	.word	0x000000ff
        /*024c*/ 	.word	0x00000000
        /*0250*/ 	.short	0x010a
        /*0252*/ 	.byte	0x0e
	.zero		1


	//   ....[22]....
        /*0254*/ 	.word	0x00002f90
        /*0258*/ 	.word	0x000000ff
        /*025c*/ 	.word	0x00000000
        /*0260*/ 	.short	0x0101
        /*0262*/ 	.byte	0x08
	.zero		1


	//   ....[23]....
        /*0264*/ 	.word	0x000037c0
        /*0268*/ 	.word	0x000000ff
        /*026c*/ 	.word	0x00000000
        /*0270*/ 	.short	0x0101
        /*0272*/ 	.byte	0x06
	.zero		1


	//   ....[24]....
        /*0274*/ 	.word	0x0000dd90
        /*0278*/ 	.word	0x00000014
        /*027c*/ 	.word	0x00000040
        /*0280*/ 	.short	0x010a
        /*0282*/ 	.byte	0x3f
	.zero		1


	//   ....[25]....
        /*0284*/ 	.word	0x0000e150
        /*0288*/ 	.word	0x00000006
        /*028c*/ 	.word	0x00000098
        /*0290*/ 	.short	0x0101
        /*0292*/ 	.byte	0x3f
	.zero		1


	//   ....[26]....
        /*0294*/ 	.word	0x0000e880
        /*0298*/ 	.word	0x00000005
        /*029c*/ 	.word	0x00000000
        /*02a0*/ 	.short	0x010a
        /*02a2*/ 	.byte	0x3f
	.zero		1


	//   ....[27]....
        /*02a4*/ 	.word	0x0000e900
        /*02a8*/ 	.word	0x00000007
        /*02ac*/ 	.word	0x00000000
        /*02b0*/ 	.short	0x010a
        /*02b2*/ 	.byte	0x3f
	.zero		1


	//   ....[28]....
        /*02b4*/ 	.word	0x0000e990
        /*02b8*/ 	.word	0x00000006
        /*02bc*/ 	.word	0x00000000
        /*02c0*/ 	.short	0x010a
        /*02c2*/ 	.byte	0x3f
	.zero		1


	//   ....[29]....
        /*02c4*/ 	.word	0x0000ea20
        /*02c8*/ 	.word	0x00000007
        /*02cc*/ 	.word	0x00000000
        /*02d0*/ 	.short	0x010a
        /*02d2*/ 	.byte	0x3f
	.zero		1


	//   ....[30]....
        /*02d4*/ 	.word	0x0000eab0
        /*02d8*/ 	.word	0x00000006
        /*02dc*/ 	.word	0x00000000
        /*02e0*/ 	.short	0x010a
        /*02e2*/ 	.byte	0x3f
	.zero		1


	//   ....[31]....
        /*02e4*/ 	.word	0x0000eb40
        /*02e8*/ 	.word	0x00000007
        /*02ec*/ 	.word	0x00000000
        /*02f0*/ 	.short	0x010a
        /*02f2*/ 	.byte	0x3f
	.zero		1


	//   ....[32]....
        /*02f4*/ 	.word	0x0000ebd0
        /*02f8*/ 	.word	0x00000006
        /*02fc*/ 	.word	0x00000000
        /*0300*/ 	.short	0x010a
        /*0302*/ 	.byte	0x3f
	.zero		1


	//   ....[33]....
        /*0304*/ 	.word	0x0000ec60
        /*0308*/ 	.word	0x00000003
        /*030c*/ 	.word	0x00000000
        /*0310*/ 	.short	0x010a
        /*0312*/ 	.byte	0x3f
	.zero		1


	//   ....[34]....
        /*0314*/ 	.word	0x0000ecd0
        /*0318*/ 	.word	0x00000014
        /*031c*/ 	.word	0x00000000
        /*0320*/ 	.short	0x010a
        /*0322*/ 	.byte	0x3f
	.zero		1


	//   ....[35]....
        /*0324*/ 	.word	0x0000ed30
        /*0328*/ 	.word	0x000000d5
        /*032c*/ 	.word	0x00000000
        /*0330*/ 	.short	0x010a
        /*0332*/ 	.byte	0x3f
	.zero		1


	//   ....[36]....
        /*0334*/ 	.word	0x0000ee00
        /*0338*/ 	.word	0x00000014
        /*033c*/ 	.word	0x00000040
        /*0340*/ 	.short	0x010a
        /*0342*/ 	.byte	0x3f
	.zero		1


	//   ....[37]....
        /*0344*/ 	.word	0x0000eee0
        /*0348*/ 	.word	0x00000005
        /*034c*/ 	.word	0x00000000
        /*0350*/ 	.short	0x010a
        /*0352*/ 	.byte	0x3f
	.zero		1


	//   ....[38]....
        /*0354*/ 	.word	0x0000ef30
        /*0358*/ 	.word	0x00000007
        /*035c*/ 	.word	0x00000000
        /*0360*/ 	.short	0x010a
        /*0362*/ 	.byte	0x3f
	.zero		1


	//   ....[39]....
        /*0364*/ 	.word	0x0000ef80
        /*0368*/ 	.word	0x00000006
        /*036c*/ 	.word	0x00000000
        /*0370*/ 	.short	0x010a
        /*0372*/ 	.byte	0x3f
	.zero		1


	//   ....[40]....
        /*0374*/ 	.word	0x0000efd0
        /*0378*/ 	.word	0x00000007
        /*037c*/ 	.word	0x00000000
        /*0380*/ 	.short	0x010a
        /*0382*/ 	.byte	0x3f
	.zero		1


	//   ....[41]....
        /*0384*/ 	.word	0x0000f020
        /*0388*/ 	.word	0x00000006
        /*038c*/ 	.word	0x00000000
        /*0390*/ 	.short	0x010a
        /*0392*/ 	.byte	0x3f
	.zero		1


	//   ....[42]....
        /*0394*/ 	.word	0x0000f070
        /*0398*/ 	.word	0x00000007
        /*039c*/ 	.word	0x00000000
        /*03a0*/ 	.short	0x010a
        /*03a2*/ 	.byte	0x3f
	.zero		1


	//   ....[43]....
        /*03a4*/ 	.word	0x0000f0c0
        /*03a8*/ 	.word	0x00000006
        /*03ac*/ 	.word	0x00000000
        /*03b0*/ 	.short	0x010a
        /*03b2*/ 	.byte	0x3f
	.zero		1


	//----- nvinfo : EIATTR_NUM_MBARRIERS
	.align		4
.L_30:
        /*03b4*/ 	.byte	0x03, 0x38
        /*03b6*/ 	.short	0x0012


	//----- nvinfo : EIATTR_EXIT_INSTR_OFFSETS
	.align		4
        /*03b8*/ 	.byte	0x04, 0x1c
        /*03ba*/ 	.short	(.L_32 - .L_31)


	//   ....[0]....
.L_31:
        /*03bc*/ 	.word	0x000006c0


	//   ....[1]....
        /*03c0*/ 	.word	0x00000fa0


	//   ....[2]....
        /*03c4*/ 	.word	0x0000d3e0


	//   ....[3]....
        /*03c8*/ 	.word	0x0000da30


	//   ....[4]....
        /*03cc*/ 	.word	0x0000ecb0


	//----- nvinfo : EIATTR_MAX_THREADS
	.align		4
.L_32:
        /*03d0*/ 	.byte	0x04, 0x05
        /*03d2*/ 	.short	(.L_34 - .L_33)
.L_33:
        /*03d4*/ 	.word	0x00000180
        /*03d8*/ 	.word	0x00000001
        /*03dc*/ 	.word	0x00000001


	//----- nvinfo : EIATTR_CRS_STACK_SIZE
	.align		4
.L_34:
        /*03e0*/ 	.byte	0x04, 0x1e
        /*03e2*/ 	.short	(.L_36 - .L_35)
.L_35:
        /*03e4*/ 	.word	0x00000000


	//----- nvinfo : EIATTR_CBANK_PARAM_SIZE
	.align		4
.L_36:
        /*03e8*/ 	.byte	0x03, 0x19
        /*03ea*/ 	.short	0x0470


	//----- nvinfo : EIATTR_PARAM_CBANK
	.align		4
        /*03ec*/ 	.byte	0x04, 0x0a
        /*03ee*/ 	.short	(.L_38 - .L_37)
	.align		4
.L_37:
        /*03f0*/ 	.word	index@(.nv.constant0._ZN7cutlass13device_kernelINS_4gemm6kernel13GemmUniversalIN4cute5tupleIJiiiiEEENS1_10collective13CollectiveMmaINS1_37MainloopSm90TmaGmmaWarpSpecializedFP8ILi8ENS5_IJNS4_1CILi1EEESB_SB_EEENS1_35KernelTmaWarpSpecializedCooperativeEEENS5_IJNSA_ILi384EEENSA_ILi64EEESG_EEENS_12float_e4m3_tENS5_IJlSB_lEEESI_SJ_NS4_8TiledMMAINS4_8MMA_AtomIJNS4_4SM904GMMA30MMA_64x64x32_F32E4M3E4M3_SS_TNILNSN_7ScaleInE1ELSP_1EEEEEENS4_6LayoutINS5_IJNSA_ILi2EEESB_SB_EEENS5_IJSB_NSA_ILi0EEESV_EEEEENS5_IJNS4_10UnderscoreESY_SY_EEEEENS4_13SM90_TMA_LOADENS4_14ComposedLayoutINS4_7SwizzleILi2ELi4ELi3EEENS4_18smem_ptr_flag_bitsILi8EEENSS_INS5_IJNSA_ILi8EEESG_EEENS5_IJSG_SB_EEEEEEEvNS4_8identityES11_S1B_vS1C_EENS_8epilogue10collective6detail29Sm90TmaWarpSpecializedAdapterINS1F_15DefaultEpilogueISI_SJ_SJ_NS1E_6thread17LinearCombinationISI_Li1EffLNS1J_9ScaleType4KindE0ELNS_15FloatRoundStyleE2ESI_EENS1_15EpilogueDefaultEEEEEvvEEEEvNT_6ParamsE)
        /*03f4*/ 	.short	0x0210
        /*03f6*/ 	.short	0x0470


	//----- nvinfo : EIATTR_SW_WAR
	.align		4
.L_38:
        /*03f8*/ 	.byte	0x04, 0x36
        /*03fa*/ 	.short	(.L_40 - .L_39)
.L_39:
        /*03fc*/ 	.word	0x00000008
.L_40:


//--------------------- .nv.callgraph             --------------------------
	.section	.nv.callgraph,"",@"SHT_CUDA_CALLGRAPH"
	.align	4
	.sectionentsize	8
	.align		4
        /*0000*/ 	.word	0x00000000
	.align		4
        /*0004*/ 	.word	0xffffffff
	.align		4
        /*0008*/ 	.word	0x00000000
	.align		4
        /*000c*/ 	.word	0xfffffffe
	.align		4
        /*0010*/ 	.word	0x00000000
	.align		4
        /*0014*/ 	.word	0xfffffffd
	.align		4
        /*0018*/ 	.word	0x00000000
	.align		4
        /*001c*/ 	.word	0xfffffffc


//--------------------- .nv.constant4             --------------------------
	.section	.nv.constant4,"a",@progbits
	.align	8
	.align		8
.nv.constant4:
        /*0000*/ 	.dword	_ZN39_INTERNAL_90960a33_4_k_cu_9bea76eb_75314cuda3std3__45__cpo5beginE
	.align		8
        /*0008*/ 	.dword	_ZN39_INTERNAL_90960a33_4_k_cu_9bea76eb_75314cuda3std3__45__cpo3endE
	.align		8
        /*0010*/ 	.dword	_ZN39_INTERNAL_90960a33_4_k_cu_9bea76eb_75314cuda3std3__45__cpo6cbeginE
	.align		8
        /*0018*/ 	.dword	_ZN39_INTERNAL_90960a33_4_k_cu_9bea76eb_75314cuda3std3__45__cpo4cendE
	.align		8
        /*0020*/ 	.dword	_ZN39_INTERNAL_90960a33_4_k_cu_9bea76eb_75314cuda3std3__441_GLOBAL__N__90960a33_4_k_cu_9bea76eb_75316ignoreE
	.align		8
        /*0028*/ 	.dword	_ZN39_INTERNAL_90960a33_4_k_cu_9bea76eb_75314cuda3std3__419piecewise_constructE
	.align		8
        /*0030*/ 	.dword	_ZN39_INTERNAL_90960a33_4_k_cu_9bea76eb_75314cuda3std3__48in_placeE
	.align		8
        /*0038*/ 	.dword	_ZN39_INTERNAL_90960a33_4_k_cu_9bea76eb_75314cuda3std6ranges3__45__cpo4swapE
	.align		8
        /*0040*/ 	.dword	_ZN39_INTERNAL_90960a33_4_k_cu_9bea76eb_75314cuda3std6ranges3__45__cpo9iter_moveE
	.align		8
        /*0048*/ 	.dword	_ZN39_INTERNAL_90960a33_4_k_cu_9bea76eb_75314cute7productE
	.align		8
        /*0050*/ 	.dword	_ZN39_INTERNAL_90960a33_4_k_cu_9bea76eb_75314cute1_E


//--------------------- .text._ZN7cutlass13device_kernelINS_4gemm6kernel13GemmUniversalIN4cute5tupleIJiiiiEEENS1_10collective13CollectiveMmaINS1_37MainloopSm90TmaGmmaWarpSpecializedFP8ILi8ENS5_IJNS4_1CILi1EEESB_SB_EEENS1_35KernelTmaWarpSpecializedCooperativeEEENS5_IJNSA_ILi384EEENSA_ILi64EEESG_EEENS_12float_e4m3_tENS5_IJlSB_lEEESI_SJ_NS4_8TiledMMAINS4_8MMA_AtomIJNS4_4SM904GMMA30MMA_64x64x32_F32E4M3E4M3_SS_TNILNSN_7ScaleInE1ELSP_1EEEEEENS4_6LayoutINS5_IJNSA_ILi2EEESB_SB_EEENS5_IJSB_NSA_ILi0EEESV_EEEEENS5_IJNS4_10UnderscoreESY_SY_EEEEENS4_13SM90_TMA_LOADENS4_14ComposedLayoutINS4_7SwizzleILi2ELi4ELi3EEENS4_18smem_ptr_flag_bitsILi8EEENSS_INS5_IJNSA_ILi8EEESG_EEENS5_IJSG_SB_EEEEEEEvNS4_8identityES11_S1B_vS1C_EENS_8epilogue10collective6detail29Sm90TmaWarpSpecializedAdapterINS1F_15DefaultEpilogueISI_SJ_SJ_NS1E_6thread17LinearCombinationISI_Li1EffLNS1J_9ScaleType4KindE0ELNS_15FloatRoundStyleE2ESI_EENS1_15EpilogueDefaultEEEEEvvEEEEvNT_6ParamsE --------------------------
	.section	.text._ZN7cutlass13device_kernelINS_4gemm6kernel13GemmUniversalIN4cute5tupleIJiiiiEEENS1_10collective13CollectiveMmaINS1_37MainloopSm90TmaGmmaWarpSpecializedFP8ILi8ENS5_IJNS4_1CILi1EEESB_SB_EEENS1_35KernelTmaWarpSpecializedCooperativeEEENS5_IJNSA_ILi384EEENSA_ILi64EEESG_EEENS_12float_e4m3_tENS5_IJlSB_lEEESI_SJ_NS4_8TiledMMAINS4_8MMA_AtomIJNS4_4SM904GMMA30MMA_64x64x32_F32E4M3E4M3_SS_TNILNSN_7ScaleInE1ELSP_1EEEEEENS4_6LayoutINS5_IJNSA_ILi2EEESB_SB_EEENS5_IJSB_NSA_ILi0EEESV_EEEEENS5_IJNS4_10UnderscoreESY_SY_EEEEENS4_13SM90_TMA_LOADENS4_14ComposedLayoutINS4_7SwizzleILi2ELi4ELi3EEENS4_18smem_ptr_flag_bitsILi8EEENSS_INS5_IJNSA_ILi8EEESG_EEENS5_IJSG_SB_EEEEEEEvNS4_8identityES11_S1B_vS1C_EENS_8epilogue10collective6detail29Sm90TmaWarpSpecializedAdapterINS1F_15DefaultEpilogueISI_SJ_SJ_NS1E_6thread17LinearCombinationISI_Li1EffLNS1J_9ScaleType4KindE0ELNS_15FloatRoundStyleE2ESI_EENS1_15EpilogueDefaultEEEEEvvEEEEvNT_6ParamsE,"ax",@progbits
	.align	128
.text._ZN7cutlass13device_kernelINS_4gemm6kernel13GemmUniversalIN4cute5tupleIJiiiiEEENS1_10collective13CollectiveMmaINS1_37MainloopSm90TmaGmmaWarpSpecializedFP8ILi8ENS5_IJNS4_1CILi1EEESB_SB_EEENS1_35KernelTmaWarpSpecializedCooperativeEEENS5_IJNSA_ILi384EEENSA_ILi64EEESG_EEENS_12float_e4m3_tENS5_IJlSB_lEEESI_SJ_NS4_8TiledMMAINS4_8MMA_AtomIJNS4_4SM904GMMA30MMA_64x64x32_F32E4M3E4M3_SS_TNILNSN_7ScaleInE1ELSP_1EEEEEENS4_6LayoutINS5_IJNSA_ILi2EEESB_SB_EEENS5_IJSB_NSA_ILi0EEESV_EEEEENS5_IJNS4_10UnderscoreESY_SY_EEEEENS4_13SM90_TMA_LOADENS4_14ComposedLayoutINS4_7SwizzleILi2ELi4ELi3EEENS4_18smem_ptr_flag_bitsILi8EEENSS_INS5_IJNSA_ILi8EEESG_EEENS5_IJSG_SB_EEEEEEEvNS4_8identityES11_S1B_vS1C_EENS_8epilogue10collective6detail29Sm90TmaWarpSpecializedAdapterINS1F_15DefaultEpilogueISI_SJ_SJ_NS1E_6thread17LinearCombinationISI_Li1EffLNS1J_9ScaleType4KindE0ELNS_15FloatRoundStyleE2ESI_EENS1_15EpilogueDefaultEEEEEvvEEEEvNT_6ParamsE:
        .type           _ZN7cutlass13device_kernelINS_4gemm6kernel13GemmUniversalIN4cute5tupleIJiiiiEEENS1_10collective13CollectiveMmaINS1_37MainloopSm90TmaGmmaWarpSpecializedFP8ILi8ENS5_IJNS4_1CILi1EEESB_SB_EEENS1_35KernelTmaWarpSpecializedCooperativeEEENS5_IJNSA_ILi384EEENSA_ILi64EEESG_EEENS_12float_e4m3_tENS5_IJlSB_lEEESI_SJ_NS4_8TiledMMAINS4_8MMA_AtomIJNS4_4SM904GMMA30MMA_64x64x32_F32E4M3E4M3_SS_TNILNSN_7ScaleInE1ELSP_1EEEEEENS4_6LayoutINS5_IJNSA_ILi2EEESB_SB_EEENS5_IJSB_NSA_ILi0EEESV_EEEEENS5_IJNS4_10UnderscoreESY_SY_EEEEENS4_13SM90_TMA_LOADENS4_14ComposedLayoutINS4_7SwizzleILi2ELi4ELi3EEENS4_18smem_ptr_flag_bitsILi8EEENSS_INS5_IJNSA_ILi8EEESG_EEENS5_IJSG_SB_EEEEEEEvNS4_8identityES11_S1B_vS1C_EENS_8epilogue10collective6detail29Sm90TmaWarpSpecializedAdapterINS1F_15DefaultEpilogueISI_SJ_SJ_NS1E_6thread17LinearCombinationISI_Li1EffLNS1J_9ScaleType4KindE0ELNS_15FloatRoundStyleE2ESI_EENS1_15EpilogueDefaultEEEEEvvEEEEvNT_6ParamsE,@function
        .size           _ZN7cutlass13device_kernelINS_4gemm6kernel13GemmUniversalIN4cute5tupleIJiiiiEEENS1_10collective13CollectiveMmaINS1_37MainloopSm90TmaGmmaWarpSpecializedFP8ILi8ENS5_IJNS4_1CILi1EEESB_SB_EEENS1_35KernelTmaWarpSpecializedCooperativeEEENS5_IJNSA_ILi384EEENSA_ILi64EEESG_EEENS_12float_e4m3_tENS5_IJlSB_lEEESI_SJ_NS4_8TiledMMAINS4_8MMA_AtomIJNS4_4SM904GMMA30MMA_64x64x32_F32E4M3E4M3_SS_TNILNSN_7ScaleInE1ELSP_1EEEEEENS4_6LayoutINS5_IJNSA_ILi2EEESB_SB_EEENS5_IJSB_NSA_ILi0EEESV_EEEEENS5_IJNS4_10UnderscoreESY_SY_EEEEENS4_13SM90_TMA_LOADENS4_14ComposedLayoutINS4_7SwizzleILi2ELi4ELi3EEENS4_18smem_ptr_flag_bitsILi8EEENSS_INS5_IJNSA_ILi8EEESG_EEENS5_IJSG_SB_EEEEEEEvNS4_8identityES11_S1B_vS1C_EENS_8epilogue10collective6detail29Sm90TmaWarpSpecializedAdapterINS1F_15DefaultEpilogueISI_SJ_SJ_NS1E_6thread17LinearCombinationISI_Li1EffLNS1J_9ScaleType4KindE0ELNS_15FloatRoundStyleE2ESI_EENS1_15EpilogueDefaultEEEEEvvEEEEvNT_6ParamsE,(.L_x_84 - _ZN7cutlass13device_kernelINS_4gemm6kernel13GemmUniversalIN4cute5tupleIJiiiiEEENS1_10collective13CollectiveMmaINS1_37MainloopSm90TmaGmmaWarpSpecializedFP8ILi8ENS5_IJNS4_1CILi1EEESB_SB_EEENS1_35KernelTmaWarpSpecializedCooperativeEEENS5_IJNSA_ILi384EEENSA_ILi64EEESG_EEENS_12float_e4m3_tENS5_IJlSB_lEEESI_SJ_NS4_8TiledMMAINS4_8MMA_AtomIJNS4_4SM904GMMA30MMA_64x64x32_F32E4M3E4M3_SS_TNILNSN_7ScaleInE1ELSP_1EEEEEENS4_6LayoutINS5_IJNSA_ILi2EEESB_SB_EEENS5_IJSB_NSA_ILi0EEESV_EEEEENS5_IJNS4_10UnderscoreESY_SY_EEEEENS4_13SM90_TMA_LOADENS4_14ComposedLayoutINS4_7SwizzleILi2ELi4ELi3EEENS4_18smem_ptr_flag_bitsILi8EEENSS_INS5_IJNSA_ILi8EEESG_EEENS5_IJSG_SB_EEEEEEEvNS4_8identityES11_S1B_vS1C_EENS_8epilogue10collective6detail29Sm90TmaWarpSpecializedAdapterINS1F_15DefaultEpilogueISI_SJ_SJ_NS1E_6thread17LinearCombinationISI_Li1EffLNS1J_9ScaleType4KindE0ELNS_15FloatRoundStyleE2ESI_EENS1_15EpilogueDefaultEEEEEvvEEEEvNT_6ParamsE)
        .other          _ZN7cutlass13device_kernelINS_4gemm6kernel13GemmUniversalIN4cute5tupleIJiiiiEEENS1_10collective13CollectiveMmaINS1_37MainloopSm90TmaGmmaWarpSpecializedFP8ILi8ENS5_IJNS4_1CILi1EEESB_SB_EEENS1_35KernelTmaWarpSpecializedCooperativeEEENS5_IJNSA_ILi384EEENSA_ILi64EEESG_EEENS_12float_e4m3_tENS5_IJlSB_lEEESI_SJ_NS4_8TiledMMAINS4_8MMA_AtomIJNS4_4SM904GMMA30MMA_64x64x32_F32E4M3E4M3_SS_TNILNSN_7ScaleInE1ELSP_1EEEEEENS4_6LayoutINS5_IJNSA_ILi2EEESB_SB_EEENS5_IJSB_NSA_ILi0EEESV_EEEEENS5_IJNS4_10UnderscoreESY_SY_EEEEENS4_13SM90_TMA_LOADENS4_14ComposedLayoutINS4_7SwizzleILi2ELi4ELi3EEENS4_18smem_ptr_flag_bitsILi8EEENSS_INS5_IJNSA_ILi8EEESG_EEENS5_IJSG_SB_EEEEEEEvNS4_8identityES11_S1B_vS1C_EENS_8epilogue10collective6detail29Sm90TmaWarpSpecializedAdapterINS1F_15DefaultEpilogueISI_SJ_SJ_NS1E_6thread17LinearCombinationISI_Li1EffLNS1J_9ScaleType4KindE0ELNS_15FloatRoundStyleE2ESI_EENS1_15EpilogueDefaultEEEEEvvEEEEvNT_6ParamsE,@"STO_CUDA_ENTRY STV_DEFAULT"
_ZN7cutlass13device_kernelINS_4gemm6kernel13GemmUniversalIN4cute5tupleIJiiiiEEENS1_10collective13CollectiveMmaINS1_37MainloopSm90TmaGmmaWarpSpecializedFP8ILi8ENS5_IJNS4_1CILi1EEESB_SB_EEENS1_35KernelTmaWarpSpecializedCooperativeEEENS5_IJNSA_ILi384EEENSA_ILi64EEESG_EEENS_12float_e4m3_tENS5_IJlSB_lEEESI_SJ_NS4_8TiledMMAINS4_8MMA_AtomIJNS4_4SM904GMMA30MMA_64x64x32_F32E4M3E4M3_SS_TNILNSN_7ScaleInE1ELSP_1EEEEEENS4_6LayoutINS5_IJNSA_ILi2EEESB_SB_EEENS5_IJSB_NSA_ILi0EEESV_EEEEENS5_IJNS4_10UnderscoreESY_SY_EEEEENS4_13SM90_TMA_LOADENS4_14ComposedLayoutINS4_7SwizzleILi2ELi4ELi3EEENS4_18smem_ptr_flag_bitsILi8EEENSS_INS5_IJNSA_ILi8EEESG_EEENS5_IJSG_SB_EEEEEEEvNS4_8identityES11_S1B_vS1C_EENS_8epilogue10collective6detail29Sm90TmaWarpSpecializedAdapterINS1F_15DefaultEpilogueISI_SJ_SJ_NS1E_6thread17LinearCombinationISI_Li1EffLNS1J_9ScaleType4KindE0ELNS_15FloatRoundStyleE2ESI_EENS1_15EpilogueDefaultEEEEEvvEEEEvNT_6ParamsE:
[----:B------:R-:W0:Y:S02]  /*0000*/  LDC R1, c[0x0][0x28] ;  /* 0x00000a00ff017b82 */ /* 0x000e240000000800 */
[----:B0-----:R-:W-:Y:S01]  /*0010*/  VIADD R1, R1, 0xffffffc0 ;  /* 0xffffffc001017836 */ /* 0x001fe20000000000 */
[----:B------:R-:W0:Y:S01]  /*0020*/  S2R R4, SR_TID.X ;  /* 0x0000000000047919 */ /* 0x000e220000002100 */
[----:B------:R-:W-:Y:S01]  /*0030*/  ELECT P0, URZ, PT ;  /* 0x00000000003f782f */ /* 0x000fe20003800000 */
[----:B------:R-:W-:Y:S01]  /*0040*/  BSSY B0, `(.L_x_0) ;  /* 0x000000f000007945 */ /* 0x000fe20003800000 */
[--C-:B0-----:R-:W-:Y:S02]  /*0050*/  SHF.R.U32.HI R2, RZ, 0x5, R4.reuse ;  /* 0x00000005ff027819 */ /* 0x101fe40000011604 */
[----:B------:R-:W-:-:S03]  /*0060*/  SHF.R.U32.HI R0, RZ, 0x7, R4 ;  /* 0x00000007ff007819 */ /* 0x000fc60000011604 */
[----:B------:R-:W0:Y:S04]  /*0070*/  SHFL.IDX PT, R6, R2, RZ, 0x1f ;  /* 0x00001fff02067589 */ /* 0x000e2800000e0000 */
[----:B------:R1:W2:Y:S01]  /*0080*/  SHFL.IDX PT, R5, R0, RZ, 0x1f ;  /* 0x00001fff00057589 */ /* 0x0002a200000e0000 */
[----:B0-----:R-:W-:-:S13]  /*0090*/  ISETP.NE.OR P0, PT, R6, RZ, !P0 ;  /* 0x000000ff0600720c */ /* 0x001fda0004705670 */
[----:B-12---:R-:W-:Y:S05]  /*00a0*/  @P0 BRA `(.L_x_1) ;  /* 0x0000000000200947 */ /* 0x006fea0003800000 */
[----:B------:R-:W-:Y:S02]  /*00b0*/  ULDC.64 UR4, c[0x0][0x198] ;  /* 0x0000660000047ab9 */ /* 0x000fe40000000a00 */
[----:B------:R-:W-:Y:S02]  /*00c0*/  UIADD3 UR6, UP0, UR4, 0xf0, URZ ;  /* 0x000000f004067890 */ /* 0x000fe4000ff1e03f */
[----:B------:R-:W-:Y:S02]  /*00d0*/  UIADD3 UR4, UP1, UR4, 0x1f0, URZ ;  /* 0x000001f004047890 */ /* 0x000fe4000ff3e03f */
[----:B------:R-:W-:Y:S02]  /*00e0*/  UIADD3.X UR7, URZ, UR5, URZ, UP0, !UPT ;  /* 0x000000053f077290 */ /* 0x000fe400087fe43f */
[----:B------:R-:W-:-:S07]  /*00f0*/  UIADD3.X UR5, URZ, UR5, URZ, UP1, !UPT ;  /* 0x000000053f057290 */ /* 0x000fce0008ffe43f */
[----:B------:R0:W-:Y:S02]  /*0100*/  UTMACCTL.PF [UR6] ;  /* 0x00000000060079b9 */ /* 0x0001e40008040000 */
[----:B------:R0:W-:Y:S02]  /*0110*/  UTMACCTL.PF [UR4] ;  /* 0x00000000040079b9 */ /* 0x0001e40008040000 */
[----:B0-----:R-:W-:Y:S01]  /*0120*/  NOP ;  /* 0x0000000000007918 */ /* 0x001fe20000000000 */
.L_x_1:
[----:B------:R-:W-:Y:S05]  /*0130*/  BSYNC B0 ;  /* 0x0000000000007941 */ /* 0x000fea0003800000 */
.L_x_0:
[----:B------:R-:W0:Y:S02]  /*0140*/  SHFL.IDX PT, R0, R2, RZ, 0x1f ;  /* 0x00001fff02007589 */ /* 0x000e2400000e0000 */
[----:B0-----:R-:W-:-:S13]  /*0150*/  ISETP.NE.AND P0, PT, R0, RZ, PT ;  /* 0x000000ff0000720c */ /* 0x001fda0003f05270 */
[----:B------:R-:W-:Y:S05]  /*0160*/  @P0 BRA `(.L_x_2) ;  /* 0x0000000000840947 */ /* 0x000fea0003800000 */
[----:B------:R-:W-:Y:S01]  /*0170*/  ELECT P0, URZ, PT ;  /* 0x00000000003f782f */ /* 0x000fe20003800000 */
[----:B------:R-:W-:-:S12]  /*0180*/  BSSY B0, `(.L_x_2) ;  /* 0x000001f000007945 */ /* 0x000fd80003800000 */
[----:B------:R-:W-:Y:S05]  /*0190*/  @!P0 BRA `(.L_x_3) ;  /* 0x0000000000748947 */ /* 0x000fea0003800000 */
[----:B------:R-:W0:Y:S01]  /*01a0*/  S2UR UR8, SR_CgaCtaId ;  /* 0x00000000000879c3 */ /* 0x000e220000008800 */
[----:B------:R-:W-:Y:S01]  /*01b0*/  UMOV UR4, 0x400 ;  /* 0x0000040000047882 */ /* 0x000fe20000000000 */
[----:B------:R-:W-:Y:S01]  /*01c0*/  UMOV UR5, 0x1 ;  /* 0x0000000100057882 */ /* 0x000fe20000000000 */
[----:B------:R-:W-:Y:S02]  /*01d0*/  UMOV UR6, 0x100 ;  /* 0x0000010000067882 */ /* 0x000fe40000000000 */
[----:B------:R-:W-:-:S04]  /*01e0*/  UIADD3 UR6, -UR6, 0x100000, URZ ;  /* 0x0010000006067890 */ /* 0x000fc8000fffe13f */
[----:B------:R-:W-:Y:S02]  /*01f0*/  USHF.L.U32 UR7, UR6, 0xb, URZ ;  /* 0x0000000b06077899 */ /* 0x000fe4000800063f */
[----:B------:R-:W-:Y:S02]  /*0200*/  USHF.L.U32 UR6, UR6, 0x1, URZ ;  /* 0x0000000106067899 */ /* 0x000fe4000800063f */
[----:B0-----:R-:W-:Y:S02]  /*0210*/  ULEA UR8, UR8, UR4, 0x18 ;  /* 0x0000000408087291 */ /* 0x001fe4000f8ec03f */
[----:B------:R-:W-:-:S04]  /*0220*/  UIADD3 UR4, -UR5, 0x100000, URZ ;  /* 0x0010000005047890 */ /* 0x000fc8000fffe13f */
[----:B------:R-:W-:Y:S02]  /*0230*/  USHF.L.U32 UR5, UR4, 0xb, URZ ;  /* 0x0000000b04057899 */ /* 0x000fe4000800063f */
[----:B------:R-:W-:Y:S01]  /*0240*/  USHF.L.U32 UR4, UR4, 0x1, URZ ;  /* 0x0000000104047899 */ /* 0x000fe2000800063f */
[----:B------:R-:W0:Y:S11]  /*0250*/  FENCE.VIEW.ASYNC.S ;  /* 0x00000000000073c6 */ /* 0x000e360000000000 */
[----:B0-----:R0:W1:Y:S01]  /*0260*/  SYNCS.EXCH.64 URZ, [UR8], UR4 ;  /* 0x00000004083f75b2 */ /* 0x0010620008000100 */
[----:B------:R0:W2:Y:S01]  /*0270*/  SYNCS.EXCH.64 URZ, [UR8+0x40], UR6 ;  /* 0x00004006083f75b2 */ /* 0x0000a20008000100 */
[----:B------:R0:W3:Y:S01]  /*0280*/  SYNCS.EXCH.64 URZ, [UR8+0x8], UR4 ;  /* 0x00000804083f75b2 */ /* 0x0000e20008000100 */
[----:B------:R0:W4:Y:S01]  /*0290*/  SYNCS.EXCH.64 URZ, [UR8+0x48], UR6 ;  /* 0x00004806083f75b2 */ /* 0x0001220008000100 */
[----:B------:R0:W0:Y:S01]  /*02a0*/  SYNCS.EXCH.64 URZ, [UR8+0x10], UR4 ;  /* 0x00001004083f75b2 */ /* 0x0000220008000100 */
        /* <DEDUP_REMOVED lines=11> */
[----:B------:R-:W-:Y:S01]  /*0360*/  NOP ;  /* 0x0000000000007918 */ /* 0x000fe20000000000 */
.L_x_3:
[----:B0-----:R-:W-:Y:S05]  /*0370*/  BSYNC B0 ;  /* 0x0000000000007941 */ /* 0x001fea0003800000 */
.L_x_2:
[----:B------:R-:W0:Y:S01]  /*0380*/  SHFL.IDX PT, R2, R2, RZ, 0x1f ;  /* 0x00001fff02027589 */ /* 0x000e2200000e0000 */
[----:B------:R-:W5:Y:S01]  /*0390*/  LDC R0, c[0x0][0x65c] ;  /* 0x00019700ff007b82 */ /* 0x000f620000000800 */
[----:B------:R-:W-:Y:S02]  /*03a0*/  ELECT P0, URZ, PT ;  /* 0x00000000003f782f */ /* 0x000fe40003800000 */
[----:B------:R-:W-:Y:S01]  /*03b0*/  SHF.R.S32.HI R3, RZ, 0x1f, R6 ;  /* 0x0000001fff037819 */ /* 0x000fe20000011406 */
[----:B------:R-:W1:Y:S01]  /*03c0*/  S2R R12, SR_CTAID.Y ;  /* 0x00000000000c7919 */ /* 0x000e620000002600 */
[----:B------:R-:W-:Y:S01]  /*03d0*/  UMOV UR4, 0x20 ;  /* 0x0000002000047882 */ /* 0x000fe20000000000 */
[C---:B------:R-:W-:Y:S01]  /*03e0*/  ISETP.NE.AND P2, PT, R5.reuse, RZ, PT ;  /* 0x000000ff0500720c */ /* 0x040fe20003f45270 */
[----:B------:R-:W-:Y:S01]  /*03f0*/  VIADD R7, R5, 0xffffffff ;  /* 0xffffffff05077836 */ /* 0x000fe20000000000 */
[----:B------:R-:W2:Y:S01]  /*0400*/  S2R R10, SR_CTAID.X ;  /* 0x00000000000a7919 */ /* 0x000ea20000002500 */
[----:B------:R-:W-:Y:S01]  /*0410*/  LEA.HI R3, R3, R6, RZ, 0x2 ;  /* 0x0000000603037211 */ /* 0x000fe200078f10ff */
[----:B------:R-:W-:Y:S01]  /*0420*/  NOP ;  /* 0x0000000000007918 */ /* 0x000fe20000000000 */
[----:B------:R-:W-:Y:S01]  /*0430*/  IMAD.MOV.U32 R11, RZ, RZ, RZ ;  /* 0x000000ffff0b7224 */ /* 0x000fe200078e00ff */
[----:B------:R-:W-:Y:S01]  /*0440*/  NOP ;  /* 0x0000000000007918 */ /* 0x000fe20000000000 */
[----:B------:R-:W-:-:S02]  /*0450*/  LOP3.LUT R3, R3, 0xfffffffc, RZ, 0xc0, !PT ;  /* 0xfffffffc03037812 */ /* 0x000fc400078ec0ff */
[----:B------:R-:W-:Y:S02]  /*0460*/  LOP3.LUT R9, R9, 0xfffffff7, RZ, 0xc0, !PT ;  /* 0xfffffff709097812 */ /* 0x000fe400078ec0ff */
[----:B------:R-:W-:Y:S01]  /*0470*/  ISETP.GE.U32.AND P1, PT, R7, 0x2, PT ;  /* 0x000000020700780c */ /* 0x000fe20003f26070 */
[----:B------:R-:W-:Y:S01]  /*0480*/  IMAD.IADD R6, R6, 0x1, -R3 ;  /* 0x0000000106067824 */ /* 0x000fe200078e0a03 */
[----:B0-----:R-:W-:Y:S02]  /*0490*/  ISETP.NE.OR P0, PT, R2, RZ, !P0 ;  /* 0x000000ff0200720c */ /* 0x001fe40004705670 */
[----:B-----5:R-:W-:-:S11]  /*04a0*/  ISETP.NE.AND P3, PT, R0, 0x1, PT ;  /* 0x000000010000780c */ /* 0x020fd60003f65270 */
[----:B------:R-:W-:Y:S01]  /*04b0*/  VOTEU.ALL UP0, P0 ;  /* 0x00000000003f7886 */ /* 0x000fe20000000000 */
[----:B------:R-:W-:Y:S01]  /*04c0*/  VOTEU.ALL UP1, P0 ;  /* 0x00000000003f7886 */ /* 0x000fe20000020000 */
[----:B------:R-:W2:Y:S01]  /*04d0*/  @P3 LDC R17, c[0x0][0x10] ;  /* 0x00000400ff113b82 */ /* 0x000ea20000000800 */
[----:B-1----:R-:W-:Y:S01]  /*04e0*/  @P3 IMAD.MOV.U32 R2, RZ, RZ, R12 ;  /* 0x000000ffff023224 */ /* 0x002fe200078e000c */
[----:B------:R-:W-:Y:S01]  /*04f0*/  @P3 LOP3.LUT R9, R9, 0x8, RZ, 0xfc, !PT ;  /* 0x0000000809093812 */ /* 0x000fe200078efcff */
[----:B------:R-:W-:Y:S01]  /*0500*/  @!UP0 UMOV UR6, 0x400 ;  /* 0x0000040000068882 */ /* 0x000fe20000000000 */
[----:B------:R-:W-:-:S04]  /*0510*/  @!UP0 UIADD3 UR4, -UR4, 0x100000, URZ ;  /* 0x0010000004048890 */ /* 0x000fc8000fffe13f */
[----:B------:R-:W-:Y:S02]  /*0520*/  @!UP0 USHF.L.U32 UR5, UR4, 0xb, URZ ;  /* 0x0000000b04058899 */ /* 0x000fe4000800063f */
[----:B------:R-:W-:Y:S01]  /*0530*/  @!UP0 USHF.L.U32 UR4, UR4, 0x1, URZ ;  /* 0x0000000104048899 */ /* 0x000fe2000800063f */
[----:B------:R-:W-:Y:S01]  /*0540*/  @P3 IMAD.MOV.U32 R3, RZ, RZ, RZ ;  /* 0x000000ffff033224 */ /* 0x000fe200078e00ff */
[----:B------:R-:W0:Y:S08]  /*0550*/  @!UP0 S2UR UR7, SR_CgaCtaId ;  /* 0x00000000000789c3 */ /* 0x000e300000008800 */
[----:B------:R-:W1:Y:S01]  /*0560*/  @!P3 LDC R15, c[0x0][0xc] ;  /* 0x00000300ff0fbb82 */ /* 0x000e620000000800 */
[----:B--2---:R-:W-:-:S04]  /*0570*/  @P3 IMAD.WIDE.U32 R16, R10, R17, R2 ;  /* 0x000000110a103225 */ /* 0x004fc800078e0002 */
[----:B------:R-:W-:Y:S01]  /*0580*/  @P3 IMAD.MOV.U32 R3, RZ, RZ, R16 ;  /* 0x000000ffff033224 */ /* 0x000fe200078e0010 */
[----:B0-----:R-:W-:Y:S01]  /*0590*/  @!UP0 ULEA UR6, UR7, UR6, 0x18 ;  /* 0x0000000607068291 */ /* 0x001fe2000f8ec03f */
[----:B------:R-:W-:Y:S01]  /*05a0*/  VOTEU.ALL UP0, P0 ;  /* 0x00000000003f7886 */ /* 0x000fe20000000000 */
[----:B------:R-:W-:-:S04]  /*05b0*/  ISETP.NE.AND P0, PT, R6, 0x3, PT ;  /* 0x000000030600780c */ /* 0x000fc80003f05270 */
[----:B------:R-:W-:Y:S01]  /*05c0*/  ISETP.EQ.OR P0, PT, R6, RZ, !P0 ;  /* 0x000000ff0600720c */ /* 0x000fe20004702670 */
[----:B-1----:R-:W-:-:S03]  /*05d0*/  @!P3 IMAD.WIDE.U32 R14, R15, R12, R10 ;  /* 0x0000000c0f0eb225 */ /* 0x002fc600078e000a */
[----:B------:R-:W-:Y:S01]  /*05e0*/  ISETP.EQ.AND P0, PT, R5, RZ, P0 ;  /* 0x000000ff0500720c */ /* 0x000fe20000702270 */
[----:B------:R-:W-:Y:S01]  /*05f0*/  @P3 IMAD.MOV.U32 R5, RZ, RZ, RZ ;  /* 0x000000ffff053224 */ /* 0x000fe200078e00ff */
[----:B------:R-:W0:Y:S02]  /*0600*/  FENCE.VIEW.ASYNC.S ;  /* 0x00000000000073c6 */ /* 0x000e240000000000 */
[----:B0-----:R0:W3:Y:S01]  /*0610*/  @!UP0 SYNCS.EXCH.64 URZ, [UR6+0x90], UR4 ;  /* 0x00009004063f85b2 */ /* 0x0010e20008000100 */
[----:B------:R-:W-:Y:S02]  /*0620*/  @!P3 IMAD.MOV.U32 R3, RZ, RZ, R14 ;  /* 0x000000ffff03b224 */ /* 0x000fe400078e000e */
[----:B------:R-:W-:Y:S01]  /*0630*/  @P3 IMAD.IADD R2, R17, 0x1, R5 ;  /* 0x0000000111023824 */ /* 0x000fe200078e0205 */
[----:B------:R-:W-:Y:S01]  /*0640*/  SEL R5, RZ, 0x1, !P0 ;  /* 0x00000001ff057807 */ /* 0x000fe20004000000 */
[----:B------:R-:W-:-:S03]  /*0650*/  @!P3 IMAD.MOV.U32 R2, RZ, RZ, R15 ;  /* 0x000000ffff02b224 */ /* 0x000fc600078e000f */
[----:B------:R-:W-:Y:S01]  /*0660*/  SEL R5, R5, 0x2, P1 ;  /* 0x0000000205057807 */ /* 0x000fe20000800000 */
[----:B------:R0:W3:Y:S01]  /*0670*/  @!UP1 SYNCS.EXCH.64 URZ, [UR6+0x98], UR4 ;  /* 0x00009804063f95b2 */ /* 0x0000e20008000100 */
[----:B------:R-:W-:Y:S01]  /*0680*/  NOP ;  /* 0x0000000000007918 */ /* 0x000fe20000000000 */
[----:B---34-:R-:W-:Y:S06]  /*0690*/  BAR.SYNC.DEFER_BLOCKING 0x0 ;  /* 0x0000000000007b1d */ /* 0x018fec0000010000 */
[----:B------:R-:W-:Y:S05]  /*06a0*/  @!P2 BRA `(.L_x_4) ;  /* 0x000000cc0050a947 */ /* 0x000fea0003800000 */
[----:B------:R-:W-:-:S13]  /*06b0*/  ISETP.GT.U32.AND P0, PT, R7, 0x1, PT ;  /* 0x000000010700780c */ /* 0x000fda0003f04070 */
[----:B0-----:R-:W-:Y:S05]  /*06c0*/  @P0 EXIT ;  /* 0x000000000000094d */ /* 0x001fea0003800000 */
[----:B------:R-:W-:Y:S01]  /*06d0*/  ULDC.64 UR4, c[0x0][0x650] ;  /* 0x0001940000047ab9 */ /* 0x000fe20000000a00 */
[----:B------:R-:W-:Y:S01]  /*06e0*/  PRMT R14, RZ, 0x7610, R14 ;  /* 0x00007610ff0e7816 */ /* 0x000fe2000000000e */
[----:B------:R-:W-:Y:S01]  /*06f0*/  IMAD.MOV.U32 R8, RZ, RZ, -0x1 ;  /* 0xffffffffff087424 */ /* 0x000fe200078e00ff */
[----:B------:R-:W-:Y:S01]  /*0700*/  ISETP.GE.U32.AND P0, PT, R3, UR4, PT ;  /* 0x0000000403007c0c */ /* 0x000fe2000bf06070 */
[----:B------:R-:W-:Y:S02]  /*0710*/  IMAD.MOV.U32 R7, RZ, RZ, -0x1 ;  /* 0xffffffffff077424 */ /* 0x000fe400078e00ff */
[----:B------:R-:W-:Y:S01]  /*0720*/  IMAD.MOV.U32 R6, RZ, RZ, -0x1 ;  /* 0xffffffffff067424 */ /* 0x000fe200078e00ff */
[----:B------:R-:W-:-:S13]  /*0730*/  ISETP.GE.U32.AND.EX P0, PT, R2, UR5, PT, P0 ;  /* 0x0000000502007c0c */ /* 0x000fda000bf06100 */
[----:B------:R-:W-:Y:S05]  /*0740*/  @P0 BRA `(.L_x_5) ;  /* 0x0000000400640947 */ /* 0x000fea0003800000 */
[----:B------:R-:W0:Y:S01]  /*0750*/  LDC.64 R20, c[0x0][0x628] ;  /* 0x00018a00ff147b82 */ /* 0x000e220000000a00 */
[----:B------:R-:W-:Y:S02]  /*0760*/  IMAD.MOV.U32 R6, RZ, RZ, R3 ;  /* 0x000000ffff067224 */ /* 0x000fe400078e0003 */
[----:B------:R-:W-:-:S05]  /*0770*/  IMAD.MOV.U32 R7, RZ, RZ, R2 ;  /* 0x000000ffff077224 */ /* 0x000fca00078e0002 */
[----:B------:R-:W1:Y:S08]  /*0780*/  LDC R8, c[0x0][0x630] ;  /* 0x00018c00ff087b82 */ /* 0x000e700000000800 */
[----:B------:R-:W2:Y:S01]  /*0790*/  LDC.64 R22, c[0x0][0x620] ;  /* 0x00018800ff167b82 */ /* 0x000ea20000000a00 */
[----:B0-----:R-:W-:-:S04]  /*07a0*/  ISETP.NE.U32.AND P0, PT, R20, RZ, PT ;  /* 0x000000ff1400720c */ /* 0x001fc80003f05070 */
[----:B------:R-:W-:-:S13]  /*07b0*/  ISETP.NE.AND.EX P0, PT, R21, RZ, PT, P0 ;  /* 0x000000ff1500720c */ /* 0x000fda0003f05300 */
[----:B-12---:R-:W-:Y:S05]  /*07c0*/  @!P0 BRA `(.L_x_6) ;  /* 0x0000000000288947 */ /* 0x006fea0003800000 */
[----:B------:R-:W0:Y:S02]  /*07d0*/  LDC R6, c[0x0][0x634] ;  /* 0x00018d00ff067b82 */ /* 0x000e240000000800 */
[----:B0-----:R-:W-:-:S05]  /*07e0*/  IADD3 R13, P0, R3, R6, RZ ;  /* 0x00000006030d7210 */ /* 0x001fca0007f1e0ff */
[----:B------:R-:W-:-:S04]  /*07f0*/  IMAD.X R19, RZ, RZ, R2, P0 ;  /* 0x000000ffff137224 */ /* 0x000fc800000e0602 */
[----:B------:R-:W-:-:S04]  /*0800*/  IMAD.WIDE.U32 R6, R19, R20, RZ ;  /* 0x0000001413067225 */ /* 0x000fc800078e00ff */
[----:B------:R-:W-:-:S04]  /*0810*/  IMAD.WIDE.U32 R14, P0, R13, R21, R6 ;  /* 0x000000150d0e7225 */ /* 0x000fc80007800006 */
[----:B------:R-:W-:-:S04]  /*0820*/  IMAD.WIDE.U32 R6, R13, R20, RZ ;  /* 0x000000140d067225 */ /* 0x000fc800078e00ff */
[----:B------:R-:W-:Y:S01]  /*0830*/  IMAD.X R17, RZ, RZ, RZ, P0 ;  /* 0x000000ffff117224 */ /* 0x000fe200000e06ff */
[----:B------:R-:W-:Y:S01]  /*0840*/  IADD3 RZ, P0, R7, R14, RZ ;  /* 0x0000000e07ff7210 */ /* 0x000fe20007f1e0ff */
[----:B------:R-:W-:-:S04]  /*0850*/  IMAD.MOV.U32 R16, RZ, RZ, R15 ;  /* 0x000000ffff107224 */ /* 0x000fc800078e000f */
[----:B------:R-:W-:-:S08]  /*0860*/  IMAD.WIDE.U32.X R6, R19, R21, R16, P0 ;  /* 0x0000001513067225 */ /* 0x000fd000000e0410 */
.L_x_6:
[-CC-:B------:R-:W-:Y:S01]  /*0870*/  SHF.R.U64 R28, R6, R8.reuse, R7.reuse ;  /* 0x00000008061c7219 */ /* 0x180fe20000001207 */
[----:B------:R-:W0:Y:S01]  /*0880*/  LDC.64 R24, c[0x0][0x640] ;  /* 0x00019000ff187b82 */ /* 0x000e220000000a00 */
[----:B------:R-:W-:Y:S01]  /*0890*/  SHF.R.U32.HI R6, RZ, R8, R7 ;  /* 0x00000008ff067219 */ /* 0x000fe20000011607 */
[----:B------:R-:W-:Y:S01]  /*08a0*/  ULDC UR4, c[0x0][0x150] ;  /* 0x0000540000047ab9 */ /* 0x000fe20000000800 */
[----:B------:R-:W-:Y:S01]  /*08b0*/  I2FP.F32.U32 R8, R10 ;  /* 0x0000000a00087245 */ /* 0x000fe20000201000 */
[----:B------:R-:W-:Y:S01]  /*08c0*/  IMAD.MOV.U32 R7, RZ, RZ, R2 ;  /* 0x000000ffff077224 */ /* 0x000fe200078e0002 */
[----:B------:R-:W-:-:S03]  /*08d0*/  IADD3 R13, P0, RZ, -R28, RZ ;  /* 0x8000001cff0d7210 */ /* 0x000fc60007f1e0ff */
[----:B------:R-:W1:Y:S01]  /*08e0*/  LDC R16, c[0x0][0x618] ;  /* 0x00018600ff107b82 */ /* 0x000e620000000800 */
[----:B------:R-:W-:Y:S01]  /*08f0*/  FMUL R8, R8, UR4 ;  /* 0x0000000408087c20 */ /* 0x000fe20008400000 */
[----:B------:R-:W-:Y:S01]  /*0900*/  IMAD.X R15, RZ, RZ, ~R6, P0 ;  /* 0x000000ffff0f7224 */ /* 0x000fe200000e0e06 */
[----:B------:R-:W-:Y:S01]  /*0910*/  ULDC UR4, c[0x0][0x154] ;  /* 0x0000550000047ab9 */ /* 0x000fe20000000800 */
[----:B------:R-:W-:Y:S02]  /*0920*/  IMAD.MOV.U32 R6, RZ, RZ, R3 ;  /* 0x000000ffff067224 */ /* 0x000fe400078e0003 */
[-C--:B------:R-:W-:Y:S01]  /*0930*/  IMAD R14, R15, R22.reuse, RZ ;  /* 0x000000160f0e7224 */ /* 0x080fe200078e02ff */
[----:B------:R-:W2:Y:S01]  /*0940*/  F2I.U32.TRUNC.NTZ R8, R8 ;  /* 0x0000000800087305 */ /* 0x000ea2000020f000 */
[----:B------:R-:W3:Y:S01]  /*0950*/  LDC R11, c[0x0][0x144] ;  /* 0x00005100ff0b7b82 */ /* 0x000ee20000000800 */
[----:B------:R-:W-:-:S04]  /*0960*/  IMAD.WIDE.U32 R6, R13, R22, R6 ;  /* 0x000000160d067225 */ /* 0x000fc800078e0006 */
[----:B------:R-:W-:Y:S02]  /*0970*/  IMAD R13, R13, R23, R14 ;  /* 0x000000170d0d7224 */ /* 0x000fe400078e020e */
[----:B------:R-:W-:Y:S01]  /*0980*/  IMAD.MOV.U32 R14, RZ, RZ, 0x1 ;  /* 0x00000001ff0e7424 */ /* 0x000fe200078e00ff */
[----:B------:R-:W4:Y:S01]  /*0990*/  LDC R20, c[0x0][0x608] ;  /* 0x00018200ff147b82 */ /* 0x000f220000000800 */
[----:B------:R-:W-:Y:S01]  /*09a0*/  IMAD.IADD R13, R7, 0x1, R13 ;  /* 0x00000001070d7824 */ /* 0x000fe200078e020d */
[----:B0-----:R-:W-:Y:S01]  /*09b0*/  ISETP.NE.U32.AND P0, PT, R24, RZ, PT ;  /* 0x000000ff1800720c */ /* 0x001fe20003f05070 */
[----:B--2---:R-:W-:-:S03]  /*09c0*/  IMAD.MOV R7, RZ, RZ, -R8 ;  /* 0x000000ffff077224 */ /* 0x004fc600078e0a08 */
[----:B------:R-:W-:Y:S02]  /*09d0*/  ISETP.NE.AND.EX P0, PT, R25, RZ, PT, P0 ;  /* 0x000000ff1900720c */ /* 0x000fe40003f05300 */
[----:B------:R-:W0:Y:S01]  /*09e0*/  LDC R15, c[0x0][0x658] ;  /* 0x00019600ff0f7b82 */ /* 0x000e220000000800 */
[--C-:B-1----:R-:W-:Y:S02]  /*09f0*/  SHF.R.U64 R18, R6, R16, R13.reuse ;  /* 0x0000001006127219 */ /* 0x102fe4000000120d */
[----:B------:R-:W-:Y:S02]  /*0a00*/  I2FP.F32.U32 R6, R12 ;  /* 0x0000000c00067245 */ /* 0x000fe40000201000 */
[----:B------:R-:W-:-:S03]  /*0a10*/  SHF.R.U32.HI R13, RZ, R16, R13 ;  /* 0x00000010ff0d7219 */ /* 0x000fc6000001160d */
[----:B------:R-:W1:Y:S01]  /*0a20*/  LDC R19, c[0x0][0x148] ;  /* 0x00005200ff137b82 */ /* 0x000e620000000800 */
[----:B---3--:R-:W-:Y:S02]  /*0a30*/  IMAD R8, R11, R7, R10 ;  /* 0x000000070b087224 */ /* 0x008fe400078e020a */
[----:B------:R-:W-:Y:S01]  /*0a40*/  FMUL R7, R6, UR4 ;  /* 0x0000000406077c20 */ /* 0x000fe20008400000 */
[----:B------:R-:W-:-:S03]  /*0a50*/  IMAD.MOV.U32 R6, RZ, RZ, -0x1 ;  /* 0xffffffffff067424 */ /* 0x000fc600078e00ff */
[----:B------:R2:W3:Y:S01]  /*0a60*/  F2I.U32.TRUNC.NTZ R17, R7 ;  /* 0x0000000700117305 */ /* 0x0004e2000020f000 */
[----:B------:R-:W1:Y:S01]  /*0a70*/  LDC R23, c[0x0][0x600] ;  /* 0x00018000ff177b82 */ /* 0x000e620000000800 */
[-CC-:B----4-:R-:W-:Y:S02]  /*0a80*/  SHF.R.U64 R29, R18, R20.reuse, R13.reuse ;  /* 0x00000014121d7219 */ /* 0x190fe4000000120d */
[----:B------:R-:W-:-:S05]  /*0a90*/  SHF.R.U32.HI R10, RZ, R20, R13 ;  /* 0x00000014ff0a7219 */ /* 0x000fca000001160d */
[----:B------:R-:W4:Y:S01]  /*0aa0*/  LDC R22, c[0x0][0x648] ;  /* 0x00019200ff167b82 */ /* 0x000f220000000800 */
[-CC-:B0-----:R-:W-:Y:S02]  /*0ab0*/  SHF.R.U64 R20, R29, R15.reuse, R10.reuse ;  /* 0x0000000f1d147219 */ /* 0x181fe4000000120a */
[-C--:B------:R-:W-:Y:S02]  /*0ac0*/  SHF.L.U32 R6, R6, R15.reuse, RZ ;  /* 0x0000000f06067219 */ /* 0x080fe400000006ff */
[-C--:B------:R-:W-:Y:S02]  /*0ad0*/  SHF.R.U32.HI R10, RZ, R15.reuse, R10 ;  /* 0x0000000fff0a7219 */ /* 0x080fe4000001160a */
[----:B------:R-:W-:Y:S01]  /*0ae0*/  LOP3.LUT R16, RZ, R6, RZ, 0x33, !PT ;  /* 0x00000006ff107212 */ /* 0x000fe200078e33ff */
[----:B------:R-:W0:Y:S01]  /*0af0*/  LDC R27, c[0x0][0x638] ;  /* 0x00018e00ff1b7b82 */ /* 0x000e220000000800 */
[----:B------:R-:W-:Y:S01]  /*0b00*/  SHF.L.U32 R13, R14, R15, RZ ;  /* 0x0000000f0e0d7219 */ /* 0x000fe200000006ff */
[----:B------:R-:W-:-:S02]  /*0b10*/  IMAD.MOV.U32 R6, RZ, RZ, R20 ;  /* 0x000000ffff067224 */ /* 0x000fc400078e0014 */
[----:B--2---:R-:W-:-:S04]  /*0b20*/  IMAD.MOV.U32 R7, RZ, RZ, R10 ;  /* 0x000000ffff077224 */ /* 0x004fc800078e000a */
[----:B------:R-:W2:Y:S01]  /*0b30*/  LDC R26, c[0x0][0x610] ;  /* 0x00018400ff1a7b82 */ /* 0x000ea20000000800 */
[----:B---3--:R-:W-:Y:S05]  /*0b40*/  @!P0 BRA `(.L_x_7) ;  /* 0x0000000000288947 */ /* 0x008fea0003800000 */
[----:B------:R-:W3:Y:S02]  /*0b50*/  LDC R15, c[0x0][0x64c] ;  /* 0x00019300ff0f7b82 */ /* 0x000ee40000000800 */
[----:B---3--:R-:W-:-:S05]  /*0b60*/  IADD3 R15, P0, R20, R15, RZ ;  /* 0x0000000f140f7210 */ /* 0x008fca0007f1e0ff */
        /* <DEDUP_REMOVED lines=8> */
.L_x_7:
[----:B----4-:R-:W-:Y:S01]  /*0bf0*/  SHF.R.U64 R6, R6, R22, R7 ;  /* 0x0000001606067219 */ /* 0x010fe20000001207 */
[----:B-1----:R-:W-:Y:S01]  /*0c00*/  VIADD R7, R23, 0xffffffff ;  /* 0xffffffff17077836 */ /* 0x002fe20000000000 */
[----:B------:R-:W-:Y:S01]  /*0c10*/  LOP3.LUT R16, R29, R16, RZ, 0xc0, !PT ;  /* 0x000000101d107212 */ /* 0x000fe200078ec0ff */
[----:B------:R-:W-:Y:S02]  /*0c20*/  IMAD.MOV R17, RZ, RZ, -R17 ;  /* 0x000000ffff117224 */ /* 0x000fe400078e0a11 */
[----:B------:R-:W-:Y:S01]  /*0c30*/  IMAD.MOV R10, RZ, RZ, -R6 ;  /* 0x000000ffff0a7224 */ /* 0x000fe200078e0a06 */
[----:B------:R-:W-:Y:S01]  /*0c40*/  LOP3.LUT R7, R18, R7, RZ, 0xc0, !PT ;  /* 0x0000000712077212 */ /* 0x000fe200078ec0ff */
[----:B------:R-:W-:Y:S02]  /*0c50*/  IMAD R13, R13, R6, R16 ;  /* 0x000000060d0d7224 */ /* 0x000fe400078e0210 */
[----:B------:R-:W-:Y:S02]  /*0c60*/  @P3 IMAD R8, R19, R17, R12 ;  /* 0x0000001113083224 */ /* 0x000fe400078e020c */
[----:B0-----:R-:W-:-:S02]  /*0c70*/  IMAD R6, R10, R27, R20 ;  /* 0x0000001b0a067224 */ /* 0x001fc400078e0214 */
[----:B--2---:R-:W-:Y:S02]  /*0c80*/  IMAD R8, R13, R26, R8 ;  /* 0x0000001a0d087224 */ /* 0x004fe400078e0208 */
[----:B------:R-:W-:Y:S02]  /*0c90*/  IMAD R11, R6, R23, R7 ;  /* 0x00000017060b7224 */ /* 0x000fe400078e0207 */
[----:B------:R-:W-:Y:S02]  /*0ca0*/  IMAD.MOV.U32 R14, RZ, RZ, 0x1 ;  /* 0x00000001ff0e7424 */ /* 0x000fe400078e00ff */
[----:B------:R-:W-:Y:S01]  /*0cb0*/  IMAD.MOV.U32 R6, RZ, RZ, R28 ;  /* 0x000000ffff067224 */ /* 0x000fe200078e001c */
[----:B------:R-:W-:Y:S02]  /*0cc0*/  SEL R7, R11, R8, !P3 ;  /* 0x000000080b077207 */ /* 0x000fe40005800000 */
[----:B------:R-:W-:-:S07]  /*0cd0*/  SEL R8, R8, R11, !P3 ;  /* 0x0000000b08087207 */ /* 0x000fce0005800000 */
.L_x_5:
[----:B------:R-:W-:-:S08]  /*0ce0*/  NOP ;  /* 0x0000000000007918 */ /* 0x000fd00000000000 */
[----:B------:R-:W0:Y:S02]  /*0cf0*/  USETMAXREG.TRY_ALLOC.CTAPOOL UP0, 0xe8 ;  /* 0x000000e8000079c8 */ /* 0x000e240008000600 */
[----:B0-----:R-:W-:-:S13]  /*0d00*/  PLOP3.LUT P0, PT, PT, PT, UP0, 0x80, 0x0 ;  /* 0x000000000000781c */ /* 0x001fda0003f0f008 */
[----:B------:R-:W-:Y:S05]  /*0d10*/  @!P0 BRA `(.L_x_5) ;  /* 0xfffffffc00f08947 */ /* 0x000fea000383ffff */
[----:B------:R-:W-:Y:S01]  /*0d20*/  ULDC.64 UR4, c[0x0][0x598] ;  /* 0x0001660000047ab9 */ /* 0x000fe20000000a00 */
[----:B------:R-:W-:Y:S01]  /*0d30*/  ULDC.64 UR20, c[0x0][0x208] ;  /* 0x0000820000147ab9 */ /* 0x000fe20000000a00 */
[----:B------:R-:W-:-:S04]  /*0d40*/  ISETP.NE.U32.AND P0, PT, RZ, UR4, PT ;  /* 0x00000004ff007c0c */ /* 0x000fc8000bf05070 */
[----:B------:R-:W-:-:S13]  /*0d50*/  ISETP.NE.AND.EX P0, PT, RZ, UR5, PT, P0 ;  /* 0x00000005ff007c0c */ /* 0x000fda000bf05300 */
[----:B------:R-:W-:Y:S05]  /*0d60*/  @!P0 BRA `(.L_x_8) ;  /* 0x00000000001c8947 */ /* 0x000fea0003800000 */
[----:B------:R-:W0:Y:S02]  /*0d70*/  LDC.64 R10, c[0x0][0x598] ;  /* 0x00016600ff0a7b82 */ /* 0x000e240000000a00 */
[----:B0-----:R-:W2:Y:S02]  /*0d80*/  LDG.E.64 R10, desc[UR20][R10.64] ;  /* 0x000000140a0a7981 */ /* 0x001ea4000c1e1b00 */
[----:B--2---:R-:W-:-:S04]  /*0d90*/  ISETP.NE.U32.AND P0, PT, R10, RZ, PT ;  /* 0x000000ff0a00720c */ /* 0x004fc80003f05070 */
[----:B------:R-:W-:-:S13]  /*0da0*/  ISETP.NE.AND.EX P0, PT, R11, RZ, PT, P0 ;  /* 0x000000ff0b00720c */ /* 0x000fda0003f05300 */
[----:B------:R-:W-:Y:S05]  /*0db0*/  @!P0 BRA `(.L_x_8) ;  /* 0x0000000000088947 */ /* 0x000fea0003800000 */
[----:B------:R0:W5:Y:S01]  /*0dc0*/  LD.E R10, desc[UR20][R10.64] ;  /* 0x000000140a0a7980 */ /* 0x000162000c101900 */
[----:B------:R-:W-:Y:S05]  /*0dd0*/  BRA `(.L_x_9) ;  /* 0x0000000000207947 */ /* 0x000fea0003800000 */
.L_x_8:
[----:B------:R-:W-:Y:S02]  /*0de0*/  ULDC.64 UR4, c[0x0][0x588] ;  /* 0x0001620000047ab9 */ /* 0x000fe40000000a00 */
[----:B------:R-:W-:-:S04]  /*0df0*/  ISETP.NE.U32.AND P0, PT, RZ, UR4, PT ;  /* 0x00000004ff007c0c */ /* 0x000fc8000bf05070 */
[----:B------:R-:W-:-:S13]  /*0e00*/  ISETP.NE.AND.EX P0, PT, RZ, UR5, PT, P0 ;  /* 0x00000005ff007c0c */ /* 0x000fda000bf05300 */
[----:B------:R-:W-:Y:S05]  /*0e10*/  @!P0 BRA `(.L_x_10) ;  /* 0x00000000000c8947 */ /* 0x000fea0003800000 */
[----:B------:R-:W0:Y:S02]  /*0e20*/  LDC.64 R10, c[0x0][0x588] ;  /* 0x00016200ff0a7b82 */ /* 0x000e240000000a00 */
[----:B0-----:R1:W5:Y:S01]  /*0e30*/  LDG.E R10, desc[UR20][R10.64] ;  /* 0x000000140a0a7981 */ /* 0x001362000c1e1900 */
[----:B------:R-:W-:Y:S05]  /*0e40*/  BRA `(.L_x_9) ;  /* 0x0000000000047947 */ /* 0x000fea0003800000 */
.L_x_10:
[----:B------:R-:W2:Y:S02]  /*0e50*/  LDC R10, c[0x0][0x580] ;  /* 0x00016000ff0a7b82 */ /* 0x000ea40000000800 */
.L_x_9:
[----:B------:R-:W-:Y:S02]  /*0e60*/  ULDC.64 UR4, c[0x0][0x5a0] ;  /* 0x0001680000047ab9 */ /* 0x000fe40000000a00 */
[----:B------:R-:W-:-:S04]  /*0e70*/  ISETP.NE.U32.AND P0, PT, RZ, UR4, PT ;  /* 0x00000004ff007c0c */ /* 0x000fc8000bf05070 */
[----:B------:R-:W-:-:S13]  /*0e80*/  ISETP.NE.AND.EX P0, PT, RZ, UR5, PT, P0 ;  /* 0x00000005ff007c0c */ /* 0x000fda000bf05300 */
[----:B------:R-:W-:Y:S05]  /*0e90*/  @!P0 BRA `(.L_x_11) ;  /* 0x00000000001c8947 */ /* 0x000fea0003800000 */
[----:B------:R-:W3:Y:S02]  /*0ea0*/  LDC.64 R12, c[0x0][0x5a0] ;  /* 0x00016800ff0c7b82 */ /* 0x000ee40000000a00 */
[----:B---3--:R-:W3:Y:S02]  /*0eb0*/  LDG.E.64 R12, desc[UR20][R12.64] ;  /* 0x000000140c0c7981 */ /* 0x008ee4000c1e1b00 */
[----:B---3--:R-:W-:-:S04]  /*0ec0*/  ISETP.NE.U32.AND P0, PT, R12, RZ, PT ;  /* 0x000000ff0c00720c */ /* 0x008fc80003f05070 */
[----:B------:R-:W-:-:S13]  /*0ed0*/  ISETP.NE.AND.EX P0, PT, R13, RZ, PT, P0 ;  /* 0x000000ff0d00720c */ /* 0x000fda0003f05300 */
[----:B------:R-:W-:Y:S05]  /*0ee0*/  @!P0 BRA `(.L_x_11) ;  /* 0x0000000000088947 */ /* 0x000fea0003800000 */
[----:B01----:R0:W5:Y:S01]  /*0ef0*/  LD.E R11, desc[UR20][R12.64] ;  /* 0x000000140c0b7980 */ /* 0x003162000c101900 */
[----:B------:R-:W-:Y:S05]  /*0f00*/  BRA `(.L_x_12) ;  /* 0x0000000000207947 */ /* 0x000fea0003800000 */
.L_x_11:
[----:B------:R-:W-:Y:S02]  /*0f10*/  ULDC.64 UR4, c[0x0][0x590] ;  /* 0x0001640000047ab9 */ /* 0x000fe40000000a00 */
[----:B------:R-:W-:-:S04]  /*0f20*/  ISETP.NE.U32.AND P0, PT, RZ, UR4, PT ;  /* 0x00000004ff007c0c */ /* 0x000fc8000bf05070 */
[----:B------:R-:W-:-:S13]  /*0f30*/  ISETP.NE.AND.EX P0, PT, RZ, UR5, PT, P0 ;  /* 0x00000005ff007c0c */ /* 0x000fda000bf05300 */
[----:B------:R-:W-:Y:S05]  /*0f40*/  @!P0 BRA `(.L_x_13) ;  /* 0x00000000000c8947 */ /* 0x000fea0003800000 */
[----:B------:R-:W0:Y:S02]  /*0f50*/  LDC.64 R12, c[0x0][0x590] ;  /* 0x00016400ff0c7b82 */ /* 0x000e240000000a00 */
[----:B01----:R1:W5:Y:S01]  /*0f60*/  LDG.E R11, desc[UR20][R12.64] ;  /* 0x000000140c0b7981 */ /* 0x003362000c1e1900 */
[----:B------:R-:W-:Y:S05]  /*0f70*/  BRA `(.L_x_12) ;  /* 0x0000000000047947 */ /* 0x000fea0003800000 */
.L_x_13:
[----:B01----:R-:W3:Y:S02]  /*0f80*/  LDC R11, c[0x0][0x584] ;  /* 0x00016100ff0b7b82 */ /* 0x003ee40000000800 */
.L_x_12:
[----:B------:R-:W-:-:S13]  /*0f90*/  LOP3.LUT P0, RZ, R14, 0xff, RZ, 0xc0, !PT ;  /* 0x000000ff0eff7812 */ /* 0x000fda000780c0ff */
[----:B------:R-:W-:Y:S05]  /*0fa0*/  @!P0 EXIT ;  /* 0x000000000000894d */ /* 0x000fea0003800000 */
[----:B------:R-:W0:Y:S01]  /*0fb0*/  LDC.64 R18, c[0x0][0x5c8] ;  /* 0x00017200ff127b82 */ /* 0x000e220000000a00 */
[----:B------:R-:W-:Y:S02]  /*0fc0*/  ULDC UR4, c[0x0][0x28c] ;  /* 0x0000a30000047ab9 */ /* 0x000fe40000000800 */
[----:B------:R-:W-:-:S04]  /*0fd0*/  UIADD3 UR4, UR4, 0x3f, URZ ;  /* 0x0000003f04047890 */ /* 0x000fc8000fffe03f */
[----:B------:R-:W-:-:S04]  /*0fe0*/  USHF.R.S32.HI UR5, URZ, 0x1f, UR4 ;  /* 0x0000001f3f057899 */ /* 0x000fc80008011404 */
[----:B------:R-:W-:-:S03]  /*0ff0*/  ULEA.HI UR5, UR5, UR4, URZ, 0x6 ;  /* 0x0000000405057291 */ /* 0x000fc6000f8f303f */
[----:B------:R-:W-:Y:S01]  /*1000*/  UMOV UR4, URZ ;  /* 0x0000003f00047c82 */ /* 0x000fe20008000000 */
[----:B------:R-:W-:-:S03]  /*1010*/  USHF.R.S32.HI UR9, URZ, 0x6, UR5 ;  /* 0x000000063f097899 */ /* 0x000fc60008011405 */
[----:B------:R-:W-:Y:S01]  /*1020*/  UMOV UR5, URZ ;  /* 0x0000003f00057c82 */ /* 0x000fe20008000000 */
[C-C-:B01----:R-:W-:Y:S01]  /*1030*/  SHF.L.U64.HI R12, R18.reuse, 0x7, R19.reuse ;  /* 0x00000007120c7819 */ /* 0x143fe20000010213 */
[C---:B------:R-:W-:Y:S01]  /*1040*/  IMAD.SHL.U32 R15, R18.reuse, 0x80, RZ ;  /* 0x00000080120f7824 */ /* 0x040fe200078e00ff */
[C-C-:B------:R-:W-:Y:S01]  /*1050*/  SHF.L.U64.HI R13, R18.reuse, 0x3, R19.reuse ;  /* 0x00000003120d7819 */ /* 0x140fe20000010213 */
[C---:B------:R-:W-:Y:S01]  /*1060*/  IMAD.SHL.U32 R16, R18.reuse, 0x8, RZ ;  /* 0x0000000812107824 */ /* 0x040fe200078e00ff */
[C---:B------:R-:W-:Y:S01]  /*1070*/  SHF.L.U64.HI R14, R18.reuse, 0x8, R19 ;  /* 0x00000008120e7819 */ /* 0x040fe20000010213 */
[----:B------:R-:W-:Y:S01]  /*1080*/  IMAD.SHL.U32 R17, R18, 0x100, RZ ;  /* 0x0000010012117824 */ /* 0x000fe200078e00ff */
[----:B------:R-:W-:-:S07]  /*1090*/  LOP3.LUT R18, R5, 0x1, RZ, 0xfc, !PT ;  /* 0x0000000105127812 */ /* 0x000fce00078efcff */
.L_x_40:
[----:B------:R-:W-:Y:S01]  /*10a0*/  LOP3.LUT R19, R4, 0x80, RZ, 0xc0, !PT ;  /* 0x0000008004137812 */ /* 0x000fe200078ec0ff */
[----:B------:R-:W0:Y:S01]  /*10b0*/  S2UR UR13, SR_CgaCtaId ;  /* 0x00000000000d79c3 */ /* 0x000e220000008800 */
[----:B------:R-:W-:Y:S01]  /*10c0*/  UMOV UR12, 0x400 ;  /* 0x00000400000c7882 */ /* 0x000fe20000000000 */
[----:B------:R-:W-:Y:S01]  /*10d0*/  UMOV UR6, URZ ;  /* 0x0000003f00067c82 */ /* 0x000fe20008000000 */
[----:B------:R-:W-:Y:S01]  /*10e0*/  SHF.R.U32.HI R19, RZ, 0x7, R19 ;  /* 0x00000007ff137819 */ /* 0x000fe20000011613 */
[----:B------:R-:W-:Y:S01]  /*10f0*/  UMOV UR7, URZ ;  /* 0x0000003f00077c82 */ /* 0x000fe20008000000 */
[----:B------:R-:W-:Y:S02]  /*1100*/  CS2R R120, SRZ ;  /* 0x0000000000787805 */ /* 0x000fe4000001ff00 */
[----:B------:R-:W-:Y:S02]  /*1110*/  CS2R R22, SRZ ;  /* 0x0000000000167805 */ /* 0x000fe4000001ff00 */
[----:B------:R-:W-:Y:S01]  /*1120*/  CS2R R122, SRZ ;  /* 0x00000000007a7805 */ /* 0x000fe2000001ff00 */
[----:B-1----:R-:W1:Y:S01]  /*1130*/  LDC R20, c[0x0][0x28c] ;  /* 0x0000a300ff147b82 */ /* 0x002e620000000800 */
[----:B------:R-:W4:Y:S01]  /*1140*/  SHFL.IDX PT, R19, R19, RZ, 0x1f ;  /* 0x00001fff13137589 */ /* 0x000f2200000e0000 */
[----:B------:R-:W-:-:S02]  /*1150*/  CS2R R126, SRZ ;  /* 0x00000000007e7805 */ /* 0x000fc4000001ff00 */
[----:B------:R-:W-:Y:S02]  /*1160*/  CS2R R124, SRZ ;  /* 0x00000000007c7805 */ /* 0x000fe4000001ff00 */
[----:B------:R-:W-:Y:S02]  /*1170*/  CS2R R128, SRZ ;  /* 0x0000000000807805 */ /* 0x000fe4000001ff00 */
[----:B------:R-:W-:Y:S02]  /*1180*/  CS2R R130, SRZ ;  /* 0x0000000000827805 */ /* 0x000fe4000001ff00 */
[----:B------:R-:W-:Y:S02]  /*1190*/  CS2R R132, SRZ ;  /* 0x0000000000847805 */ /* 0x000fe4000001ff00 */
[----:B------:R-:W-:Y:S02]  /*11a0*/  CS2R R134, SRZ ;  /* 0x0000000000867805 */ /* 0x000fe4000001ff00 */
        /* <DEDUP_REMOVED lines=16> */
[----:B-1----:R-:W-:Y:S02]  /*12b0*/  ISETP.GE.AND P0, PT, R20, 0x1, PT ;  /* 0x000000011400780c */ /* 0x002fe40003f06270 */
[----:B------:R-:W-:Y:S02]  /*12c0*/  CS2R R20, SRZ ;  /* 0x0000000000147805 */ /* 0x000fe4000001ff00 */
[----:B----4-:R-:W-:-:S02]  /*12d0*/  R2UR UR8, R19 ;  /* 0x00000000130872ca */ /* 0x010fc400000e0000 */
        /* <DEDUP_REMOVED lines=11> */
[----:B------:R-:W-:Y:S01]  /*1390*/  CS2R R206, SRZ ;  /* 0x0000000000ce7805 */ /* 0x000fe2000001ff00 */
[----:B------:R-:W-:Y:S01]  /*13a0*/  ULEA.HI UR10, UR8, UR8, URZ, 0x1 ;  /* 0x00000008080a7291 */ /* 0x000fe2000f8f083f */
[----:B------:R-:W-:-:S02]  /*13b0*/  CS2R R208, SRZ ;  /* 0x0000000000d07805 */ /* 0x000fc4000001ff00 */
[----:B------:R-:W-:Y:S02]  /*13c0*/  CS2R R158, SRZ ;  /* 0x00000000009e7805 */ /* 0x000fe4000001ff00 */
[----:B------:R-:W-:Y:S01]  /*13d0*/  CS2R R190, SRZ ;  /* 0x0000000000be7805 */ /* 0x000fe2000001ff00 */
[----:B------:R-:W-:Y:S01]  /*13e0*/  ULOP3.LUT UR11, UR10, 0xffffe, URZ, 0xc0, !UPT ;  /* 0x000ffffe0a0b7892 */ /* 0x000fe2000f8ec03f */
[----:B------:R-:W-:Y:S01]  /*13f0*/  CS2R R196, SRZ ;  /* 0x0000000000c47805 */ /* 0x000fe2000001ff00 */
[----:B0-----:R-:W-:Y:S01]  /*1400*/  ULEA UR10, UR13, UR12, 0x18 ;  /* 0x0000000c0d0a7291 */ /* 0x001fe2000f8ec03f */
[----:B------:R-:W-:Y:S01]  /*1410*/  CS2R R184, SRZ ;  /* 0x0000000000b87805 */ /* 0x000fe2000001ff00 */
[----:B------:R-:W-:Y:S01]  /*1420*/  UIADD3 UR11, UR8, -UR11, URZ ;  /* 0x8000000b080b7290 */ /* 0x000fe2000fffe03f */
[----:B------:R-:W-:Y:S01]  /*1430*/  CS2R R166, SRZ ;  /* 0x0000000000a67805 */ /* 0x000fe2000001ff00 */
[----:B------:R-:W-:Y:S01]  /*1440*/  UMOV UR12, UR5 ;  /* 0x00000005000c7c82 */ /* 0x000fe20008000000 */
[----:B------:R-:W-:Y:S01]  /*1450*/  UMOV UR8, URZ ;  /* 0x0000003f00087c82 */ /* 0x000fe20008000000 */
[----:B------:R-:W-:Y:S01]  /*1460*/  ULEA UR11, UR11, UR10, 0xc ;  /* 0x0000000a0b0b7291 */ /* 0x000fe2000f8e603f */
[----:B------:R-:W-:Y:S01]  /*1470*/  CS2R R172, SRZ ;  /* 0x0000000000ac7805 */ /* 0x000fe2000001ff00 */
[----:B------:R-:W-:Y:S01]  /*1480*/  IMAD.MOV.U32 R19, RZ, RZ, RZ ;  /* 0x000000ffff137224 */ /* 0x000fe200078e00ff */
[----:B------:R-:W-:Y:S01]  /*1490*/  CS2R R138, SRZ ;  /* 0x00000000008a7805 */ /* 0x000fe2000001ff00 */
[----:B------:R-:W-:Y:S01]  /*14a0*/  UIADD3 UR11, UR11, 0x180, URZ ;  /* 0x000001800b0b7890 */ /* 0x000fe2000fffe03f */
[----:B------:R-:W-:Y:S01]  /*14b0*/  CS2R R200, SRZ ;  /* 0x0000000000c87805 */ /* 0x000fe2000001ff00 */
[----:B------:R-:W-:Y:S01]  /*14c0*/  IMAD.MOV.U32 R210, RZ, RZ, RZ ;  /* 0x000000ffffd27224 */ /* 0x000fe200078e00ff */
[----:B------:R-:W-:Y:S01]  /*14d0*/  CS2R R88, SRZ ;  /* 0x0000000000587805 */ /* 0x000fe2000001ff00 */
[----:B------:R-:W-:Y:S01]  /*14e0*/  USHF.R.U32.HI UR11, URZ, 0x4, UR11 ;  /* 0x000000043f0b7899 */ /* 0x000fe2000801160b */
[----:B------:R-:W-:Y:S01]  /*14f0*/  IMAD.U32 R214, RZ, RZ, UR4 ;  /* 0x00000004ffd67e24 */ /* 0x000fe2000f8e00ff */
[----:B------:R-:W-:-:S02]  /*1500*/  CS2R R90, SRZ ;  /* 0x00000000005a7805 */ /* 0x000fc4000001ff00 */
[----:B------:R-:W-:Y:S01]  /*1510*/  CS2R R92, SRZ ;  /* 0x00000000005c7805 */ /* 0x000fe2000001ff00 */
[----:B------:R-:W-:Y:S01]  /*1520*/  ULOP3.LUT UR11, UR11, 0x3fff, URZ, 0xc0, !UPT ;  /* 0x00003fff0b0b7892 */ /* 0x000fe2000f8ec03f */
        /* <DEDUP_REMOVED lines=30> */
[----:B---3--:R-:W-:Y:S02]  /*1710*/  CS2R R26, SRZ ;  /* 0x00000000001a7805 */ /* 0x008fe4000001ff00 */
        /* <DEDUP_REMOVED lines=13> */
[----:B------:R-:W-:Y:S01]  /*17f0*/  CS2R R54, SRZ ;  /* 0x0000000000367805 */ /* 0x000fe2000001ff00 */
[----:B------:R-:W-:Y:S06]  /*1800*/  @!P0 BRA `(.L_x_14) ;  /* 0x0000000c00388947 */ /* 0x000fec0003800000 */
[----:B------:R-:W-:-:S13]  /*1810*/  ISETP.NE.AND P1, PT, R18, 0x3, PT ;  /* 0x000000031200780c */ /* 0x000fda0003f25270 */
[----:B------:R-:W-:Y:S05]  /*1820*/  @!P1 BRA `(.L_x_15) ;  /* 0x0000000000049947 */ /* 0x000fea0003800000 */
[----:B------:R-:W-:Y:S01]  /*1830*/  BPT.TRAP 0x1 ;  /* 0x000000040000795c */ /* 0x000fe20000300000 */
.L_x_15:
[----:B------:R-:W-:Y:S01]  /*1840*/  ULEA UR6, UR5, UR10, 0x3 ;  /* 0x0000000a05067291 */ /* 0x000fe2000f8e183f */
[----:B------:R-:W-:-:S05]  /*1850*/  IMAD.U32 R19, RZ, RZ, UR4 ;  /* 0x00000004ff137e24 */ /* 0x000fca000f8e00ff */
[----:B------:R-:W-:-:S04]  /*1860*/  SHF.L.U32 R19, R19, 0x1f, RZ ;  /* 0x0000001f13137819 */ /* 0x000fc800000006ff */
[----:B------:R0:W1:Y:S01]  /*1870*/  SYNCS.PHASECHK.TRANS64.TRYWAIT P0, [UR6], R19 ;  /* 0x00000013ff0075a7 */ /* 0x0000620008000146 */
[----:B------:R-:W-:Y:S05]  /*1880*/  @!P1 BRA `(.L_x_16) ;  /* 0x0000000000049947 */ /* 0x000fea0003800000 */
[----:B------:R-:W-:Y:S01]  /*1890*/  BPT.TRAP 0x1 ;  /* 0x000000040000795c */ /* 0x000fe20000300000 */
.L_x_16:
[----:B-1----:R-:W-:Y:S05]  /*18a0*/  @P0 BRA `(.L_x_17) ;  /* 0x0000000000080947 */ /* 0x002fea0003800000 */
[----:B------:R-:W1:Y:S02]  /*18b0*/  SYNCS.PHASECHK.TRANS64.TRYWAIT P0, [UR6], R19 ;  /* 0x00000013ff0075a7 */ /* 0x000e640008000146 */
[----:B-1----:R-:W-:Y:S05]  /*18c0*/  @!P0 BRA `(.L_x_18) ;  /* 0x000000d000fc8947 */ /* 0x002fea0003800000 */
.L_x_17:
[----:B------:R-:W-:Y:S01]  /*18d0*/  UIADD3 UR6, UR10, 0x30180, URZ ;  /* 0x000301800a067890 */ /* 0x000fe2000fffe03f */
[----:B------:R-:W-:Y:S01]  /*18e0*/  WARPGROUP.ARRIVE ;  /* 0x00000000000079c5 */ /* 0x000fe20000000000 */
[----:B------:R-:W-:Y:S01]  /*18f0*/  ULOP3.LUT UR7, UR11, 0x10000, URZ, 0xfc, !UPT ;  /* 0x000100000b077892 */ /* 0x000fe2000f8efc3f */
[----:B------:R-:W-:Y:S01]  /*1900*/  CS2R R120, SRZ ;  /* 0x0000000000787805 */ /* 0x000fe2000001ff00 */
[----:B------:R-:W-:Y:S01]  /*1910*/  USHF.R.U32.HI UR6, URZ, 0x4, UR6 ;  /* 0x000000043f067899 */ /* 0x000fe20008011606 */
[----:B-1----:R-:W-:Y:S01]  /*1920*/  CS2R R20, SRZ ;  /* 0x0000000000147805 */ /* 0x002fe2000001ff00 */
[----:B------:R-:W-:Y:S01]  /*1930*/  UIMAD UR7, UR5, 0x600, UR7 ;  /* 0x00000600050778a4 */ /* 0x000fe2000f8e0207 */
[----:B------:R-:W-:Y:S01]  /*1940*/  CS2R R22, SRZ ;  /* 0x0000000000167805 */ /* 0x000fe2000001ff00 */
[----:B------:R-:W-:Y:S01]  /*1950*/  ULOP3.LUT UR6, UR6, 0x3fff, URZ, 0xc0, !UPT ;  /* 0x00003fff06067892 */ /* 0x000fe2000f8ec03f */
[----:B------:R-:W-:Y:S01]  /*1960*/  CS2R R122, SRZ ;  /* 0x00000000007a7805 */ /* 0x000fe2000001ff00 */
[----:B------:R-:W-:Y:S01]  /*1970*/  UMOV UR13, 0x80000020 ;  /* 0x80000020000d7882 */ /* 0x000fe20000000000 */
[----:B------:R-:W-:Y:S01]  /*1980*/  UMOV UR15, 0x80000020 ;  /* 0x80000020000f7882 */ /* 0x000fe20000000000 */
[----:B------:R-:W-:Y:S01]  /*1990*/  ULOP3.LUT UR6, UR6, 0x10000, URZ, 0xfc, !UPT ;  /* 0x0001000006067892 */ /* 0x000fe2000f8efc3f */
[----:B------:R-:W-:Y:S01]  /*19a0*/  CS2R R126, SRZ ;  /* 0x00000000007e7805 */ /* 0x000fe2000001ff00 */
[----:B------:R-:W-:Y:S01]  /*19b0*/  UMOV UR12, UR7 ;  /* 0x00000007000c7c82 */ /* 0x000fe20008000000 */
[----:B------:R-:W-:Y:S01]  /*19c0*/  UIADD3 UR16, UR7, 0x400, URZ ;  /* 0x0000040007107890 */ /* 0x000fe2000fffe03f */
[----:B------:R-:W-:Y:S01]  /*19d0*/  CS2R R124, SRZ ;  /* 0x00000000007c7805 */ /* 0x000fe2000001ff00 */
[----:B------:R-:W-:Y:S01]  /*19e0*/  ULEA UR8, UR5, UR6, 0x8 ;  /* 0x0000000605087291 */ /* 0x000fe2000f8e403f */
[----:B------:R-:W-:Y:S01]  /*19f0*/  CS2R R128, SRZ ;  /* 0x0000000000807805 */ /* 0x000fe2000001ff00 */
[----:B------:R-:W-:Y:S01]  /*1a00*/  UIADD3 UR6, UR7, 0x200, URZ ;  /* 0x0000020007067890 */ /* 0x000fe2000fffe03f */
[----:B------:R-:W-:-:S02]  /*1a10*/  CS2R R130, SRZ ;  /* 0x0000000000827805 */ /* 0x000fc4000001ff00 */
[----:B------:R-:W-:Y:S02]  /*1a20*/  CS2R R132, SRZ ;  /* 0x0000000000847805 */ /* 0x000fe4000001ff00 */
[----:B------:R-:W-:Y:S02]  /*1a30*/  CS2R R134, SRZ ;  /* 0x0000000000867805 */ /* 0x000fe4000001ff00 */
[----:B------:R-:W-:Y:S01]  /*1a40*/  CS2R R136, SRZ ;  /* 0x0000000000887805 */ /* 0x000fe2000001ff00 */
[----:B------:R-:W-:Y:S01]  /*1a50*/  UMOV UR14, UR8 ;  /* 0x00000008000e7c82 */ /* 0x000fe20008000000 */
[----:B------:R-:W-:Y:S01]  /*1a60*/  CS2R R140, SRZ ;  /* 0x00000000008c7805 */ /* 0x000fe2000001ff00 */
[----:B------:R-:W-:Y:S01]  /*1a70*/  QGMMA.64x64x32.F32.E4M3.E4M3 R88, gdesc[UR12], RZ, !UPT ;  /* 0x00e000000c5879f3 */ /* 0x000fe2000c7008ff */
[----:B------:R-:W-:Y:S01]  /*1a80*/  UMOV UR12, UR6 ;  /* 0x00000006000c7c82 */ /* 0x000fe20008000000 */
[----:B------:R-:W-:Y:S01]  /*1a90*/  UMOV UR13, 0x80000020 ;  /* 0x80000020000d7882 */ /* 0x000fe20000000000 */
[----:B------:R-:W-:Y:S01]  /*1aa0*/  UMOV UR6, 0x2 ;  /* 0x0000000200067882 */ /* 0x000fe20000000000 */
[----:B------:R-:W-:Y:S01]  /*1ab0*/  QGMMA.64x64x32.F32.E4M3.E4M3 R56, gdesc[UR12], RZ, !UPT ;  /* 0x00e000000c3879f3 */ /* 0x000fe2000c7008ff */
[----:B------:R-:W-:Y:S01]  /*1ac0*/  UMOV UR12, UR16 ;  /* 0x00000010000c7c82 */ /* 0x000fe20008000000 */
[----:B------:R-:W-:Y:S01]  /*1ad0*/  UMOV UR13, 0x80000020 ;  /* 0x80000020000d7882 */ /* 0x000fe20000000000 */
[----:B------:R-:W-:Y:S01]  /*1ae0*/  CS2R R142, SRZ ;  /* 0x00000000008e7805 */ /* 0x000fe2000001ff00 */
[----:B------:R-:W-:Y:S01]  /*1af0*/  QGMMA.64x64x32.F32.E4M3.E4M3 R24, gdesc[UR12], RZ, !UPT ;  /* 0x00e000000c1879f3 */ /* 0x000fe2000c7008ff */
[----:B------:R-:W-:Y:S01]  /*1b00*/  UIADD3 UR12, UR7, 0x2, URZ ;  /* 0x00000002070c7890 */ /* 0x000fe2000fffe03f */
[----:B------:R-:W-:Y:S01]  /*1b10*/  CS2R R144, SRZ ;  /* 0x0000000000907805 */ /* 0x000fe2000001ff00 */
[----:B------:R-:W-:Y:S01]  /*1b20*/  UIADD3 UR14, UR8, 0x2, URZ ;  /* 0x00000002080e7890 */ /* 0x000fe2000fffe03f */
[----:B------:R-:W-:Y:S01]  /*1b30*/  CS2R R146, SRZ ;  /* 0x0000000000927805 */ /* 0x000fe2000001ff00 */
[----:B------:R-:W-:Y:S01]  /*1b40*/  UIADD3 UR8, UR7, 0x202, URZ ;  /* 0x0000020207087890 */ /* 0x000fe2000fffe03f */
[----:B------:R-:W-:Y:S01]  /*1b50*/  CS2R R148, SRZ ;  /* 0x0000000000947805 */ /* 0x000fe2000001ff00 */
[----:B------:R-:W-:Y:S01]  /*1b60*/  UIADD3 UR7, UR7, 0x402, URZ ;  /* 0x0000040207077890 */ /* 0x000fe2000fffe03f */
[----:B------:R-:W-:Y:S01]  /*1b70*/  CS2R R150, SRZ ;  /* 0x0000000000967805 */ /* 0x000fe2000001ff00 */
[----:B------:R-:W-:Y:S01]  /*1b80*/  UMOV UR13, 0x80000020 ;  /* 0x80000020000d7882 */ /* 0x000fe20000000000 */
[----:B------:R-:W-:Y:S01]  /*1b90*/  UMOV UR15, 0x80000020 ;  /* 0x80000020000f7882 */ /* 0x000fe20000000000 */
        /* <DEDUP_REMOVED lines=27> */
[----:B------:R-:W-:Y:S01]  /*1d50*/  CS2R R172, SRZ ;  /* 0x0000000000ac7805 */ /* 0x000fe2000001ff00 */
[----:B0-----:R-:W-:Y:S01]  /*1d60*/  IMAD.MOV.U32 R19, RZ, RZ, RZ ;  /* 0x000000ffff137224 */ /* 0x001fe200078e00ff */
[----:B------:R-:W-:Y:S02]  /*1d70*/  CS2R R138, SRZ ;  /* 0x00000000008a7805 */ /* 0x000fe4000001ff00 */
[----:B------:R-:W-:Y:S01]  /*1d80*/  CS2R R200, SRZ ;  /* 0x0000000000c87805 */ /* 0x000fe2000001ff00 */
[----:B------:R-:W-:Y:S01]  /*1d90*/  IMAD.MOV.U32 R210, RZ, RZ, RZ ;  /* 0x000000ffffd27224 */ /* 0x000fe200078e00ff */
[----:B------:R-:W-:Y:S01]  /*1da0*/  QGMMA.64x64x32.F32.E4M3.E4M3 R88, gdesc[UR12], R88 ;  /* 0x00e000000c5879f3 */ /* 0x000fe20008700858 */
[----:B------:R-:W-:Y:S01]  /*1db0*/  UMOV UR12, UR8 ;  /* 0x00000008000c7c82 */ /* 0x000fe20008000000 */
[----:B------:R-:W-:-:S02]  /*1dc0*/  UMOV UR13, 0x80000020 ;  /* 0x80000020000d7882 */ /* 0x000fc40000000000 */
[----:B------:R-:W-:Y:S01]  /*1dd0*/  QGMMA.64x64x32.F32.E4M3.E4M3 R56, gdesc[UR12], R56 ;  /* 0x00e000000c3879f3 */ /* 0x000fe20008700838 */
[----:B------:R-:W-:Y:S01]  /*1de0*/  UMOV UR12, UR7 ;  /* 0x00000007000c7c82 */ /* 0x000fe20008000000 */
[----:B------:R-:W-:Y:S01]  /*1df0*/  ULDC UR7, c[0x0][0x50c] ;  /* 0x0001430000077ab9 */ /* 0x000fe20000000800 */
[----:B------:R-:W-:Y:S01]  /*1e00*/  UMOV UR13, 0x80000020 ;  /* 0x80000020000d7882 */ /* 0x000fe20000000000 */
[----:B------:R-:W-:Y:S01]  /*1e10*/  UISETP.NE.AND UP0, UPT, UR7, 0x2, UPT ;  /* 0x000000020700788c */ /* 0x000fe2000bf05270 */
[----:B------:R-:W-:Y:S03]  /*1e20*/  QGMMA.64x64x32.F32.E4M3.E4M3 R24, gdesc[UR12], R24, gsb0 ;  /* 0x00e000000c1879f3 */ /* 0x000fe60008000818 */
[----:B------:R-:W-:-:S06]  /*1e30*/  USEL UR7, URZ, 0x1, UP0 ;  /* 0x000000013f077887 */ /* 0x000fcc0008000000 */
[----:B------:R-:W-:-:S13]  /*1e40*/  ISETP.NE.AND P0, PT, RZ, UR7, PT ;  /* 0x00000007ff007c0c */ /* 0x000fda000bf05270 */
[----:B------:R-:W-:Y:S05]  /*1e50*/  @!P0 BRA `(.L_x_19) ;  /* 0x0000000400888947 */ /* 0x000fea0003800000 */
[----:B------:R-:W-:Y:S02]  /*1e60*/  WARPGROUP.DEPBAR.LE gsb0, 0x0 ;  /* 0x00008000000079c5 */ /* 0x000fe40000010000 */
[----:B------:R-:W-:-:S01]  /*1e70*/  FADD R209, RZ, R88 ;  /* 0x00000058ffd17221 */ /* 0x000fc20000000000 */
[----:B------:R-:W-:Y:S01]  /*1e80*/  FADD R131, RZ, R89 ;  /* 0x00000059ff837221 */ /* 0x000fe20000000000 */
        /* <DEDUP_REMOVED lines=94> */
[----:B------:R-:W-:-:S06]  /*2470*/  UMOV UR6, URZ ;  /* 0x0000003f00067c82 */ /* 0x000fcc0008000000 */
.L_x_19:
[----:B------:R-:W-:-:S04]  /*2480*/  UIADD3 UR12, UR5, 0x1, URZ ;  /* 0x00000001050c7890 */ /* 0x000fc8000fffe03f */
[----:B------:R-:W-:-:S04]  /*2490*/  UISETP.NE.AND UP0, UPT, UR12, 0x8, UPT ;  /* 0x000000080c00788c */ /* 0x000fc8000bf05270 */
[----:B------:R-:W-:Y:S02]  /*24a0*/  USEL UR8, URZ, 0x1, UP0 ;  /* 0x000000013f087887 */ /* 0x000fe40008000000 */
[----:B------:R-:W-:Y:S02]  /*24b0*/  USEL UR12, UR12, URZ, UP0 ;  /* 0x0000003f0c0c7287 */ /* 0x000fe40008000000 */
[----:B------:R-:W-:-:S06]  /*24c0*/  ULOP3.LUT UR8, UR4, UR8, URZ, 0x3c, !UPT ;  /* 0x0000000804087292 */ /* 0x000fcc000f8e3c3f */
[----:B------:R-:W-:Y:S01]  /*24d0*/  IMAD.U32 R214, RZ, RZ, UR8 ;  /* 0x00000008ffd67e24 */ /* 0x000fe2000f8e00ff */
[----:B------:R-:W-:-:S06]  /*24e0*/  UMOV UR8, 0x1 ;  /* 0x0000000100087882 */ /* 0x000fcc0000000000 */
.L_x_14:
[----:B------:R-:W-:-:S04]  /*24f0*/  UISETP.LT.AND UP0, UPT, UR9, 0x1, UPT ;  /* 0x000000010900788c */ /* 0x000fc8000bf01270 */
[----:B------:R-:W-:-:S04]  /*2500*/  USEL UR13, UR9, 0x1, UP0 ;  /* 0x00000001090d7887 */ /* 0x000fc80008000000 */
[----:B------:R-:W-:-:S04]  /*2510*/  UIADD3 UR13, UR9, -UR13, URZ ;  /* 0x8000000d090d7290 */ /* 0x000fc8000fffe03f */
[----:B------:R-:W-:-:S06]  /*2520*/  UISETP.GE.AND UP0, UPT, UR13, 0x1, UPT ;  /* 0x000000010d00788c */ /* 0x000fcc000bf06270 */
[----:B------:R-:W-:-:S13]  /*2530*/  PLOP3.LUT P0, PT, PT, PT, UP0, 0x80, 0x0 ;  /* 0x000000000000781c */ /* 0x000fda0003f0f008 */
[----:B------:R-:W-:Y:S05]  /*2540*/  @!P0 BRA `(.L_x_20) ;  /* 0x0000000800cc8947 */ /* 0x000fea0003800000 */
[----:B------:R-:W-:Y:S01]  /*2550*/  IMAD.U32 R211, RZ, RZ, UR13 ;  /* 0x0000000dffd37e24 */ /* 0x000fe2000f8e00ff */
[----:B------:R-:W-:Y:S01]  /*2560*/  UMOV UR13, UR5 ;  /* 0x00000005000d7c82 */ /* 0x000fe20008000000 */
[----:B------:R-:W-:-:S05]  /*2570*/  ULDC UR22, c[0x0][0x50c] ;  /* 0x0001430000167ab9 */ /* 0x000fca0000000800 */
.L_x_28:
[----:B------:R-:W-:-:S13]  /*2580*/  ISETP.NE.AND P1, PT, R18, 0x3, PT ;  /* 0x000000031200780c */ /* 0x000fda0003f25270 */
[----:B01----:R-:W-:Y:S05]  /*2590*/  @!P1 BRA `(.L_x_21) ;  /* 0x0000000000049947 */ /* 0x003fea0003800000 */
[----:B------:R-:W-:Y:S01]  /*25a0*/  BPT.TRAP 0x1 ;  /* 0x000000040000795c */ /* 0x000fe20000300000 */
.L_x_21:
[----:B------:R-:W0:Y:S01]  /*25b0*/  S2UR UR14, SR_CgaCtaId ;  /* 0x00000000000e79c3 */ /* 0x000e220000008800 */
[----:B------:R-:W-:Y:S01]  /*25c0*/  UMOV UR10, 0x400 ;  /* 0x00000400000a7882 */ /* 0x000fe20000000000 */
[----:B------:R-:W-:Y:S01]  /*25d0*/  SHF.L.U32 R212, R214, 0x1f, RZ ;  /* 0x0000001fd6d47819 */ /* 0x000fe200000006ff */
[----:B0-----:R-:W-:-:S04]  /*25e0*/  ULEA UR10, UR14, UR10, 0x18 ;  /* 0x0000000a0e0a7291 */ /* 0x001fc8000f8ec03f */
[----:B------:R-:W-:-:S09]  /*25f0*/  ULEA UR14, UR12, UR10, 0x3 ;  /* 0x0000000a0c0e7291 */ /* 0x000fd2000f8e183f */
[----:B------:R0:W1:Y:S01]  /*2600*/  SYNCS.PHASECHK.TRANS64.TRYWAIT P0, [UR14], R212 ;  /* 0x000000d4ff0075a7 */ /* 0x000062000800014e */
[----:B------:R-:W-:Y:S05]  /*2610*/  @!P1 BRA `(.L_x_22) ;  /* 0x0000000000049947 */ /* 0x000fea0003800000 */
[----:B------:R-:W-:Y:S01]  /*2620*/  BPT.TRAP 0x1 ;  /* 0x000000040000795c */ /* 0x000fe20000300000 */
.L_x_22:
[----:B-1----:R-:W-:Y:S05]  /*2630*/  @P0 BRA `(.L_x_23) ;  /* 0x0000000000080947 */ /* 0x002fea0003800000 */
[----:B------:R-:W1:Y:S02]  /*2640*/  SYNCS.PHASECHK.TRANS64.TRYWAIT P0, [UR14], R212 ;  /* 0x000000d4ff0075a7 */ /* 0x000e64000800014e */
[----:B-1----:R-:W-:Y:S05]  /*2650*/  @!P0 BRA `(.L_x_24) ;  /* 0x000000c400b08947 */ /* 0x002fea0003800000 */
.L_x_23:
[----:B------:R-:W-:Y:S01]  /*2660*/  UIADD3 UR14, UR10, 0x30180, URZ ;  /* 0x000301800a0e7890 */ /* 0x000fe2000fffe03f */
[----:B------:R-:W-:Y:S01]  /*2670*/  WARPGROUP.ARRIVE ;  /* 0x00000000000079c5 */ /* 0x000fe20000000000 */
[----:B------:R-:W-:Y:S02]  /*2680*/  UISETP.NE.AND UP0, UPT, UR7, URZ, UPT ;  /* 0x0000003f0700728c */ /* 0x000fe4000bf05270 */
[----:B------:R-:W-:Y:S02]  /*2690*/  USHF.R.U32.HI UR14, URZ, 0x4, UR14 ;  /* 0x000000043f0e7899 */ /* 0x000fe4000801160e */
[----:B------:R-:W-:Y:S02]  /*26a0*/  USEL UR8, UR8, URZ, !UP0 ;  /* 0x0000003f08087287 */ /* 0x000fe4000c000000 */
[----:B------:R-:W-:Y:S02]  /*26b0*/  ULOP3.LUT UR14, UR14, 0x3fff, URZ, 0xc0, !UPT ;  /* 0x00003fff0e0e7892 */ /* 0x000fe4000f8ec03f */
[----:B------:R-:W-:-:S02]  /*26c0*/  ULOP3.LUT UR7, UR11, 0x10000, URZ, 0xfc, !UPT ;  /* 0x000100000b077892 */ /* 0x000fc4000f8efc3f */
[----:B------:R-:W-:Y:S02]  /*26d0*/  UISETP.NE.U32.AND UP0, UPT, UR8, URZ, UPT ;  /* 0x0000003f0800728c */ /* 0x000fe4000bf05070 */
[----:B------:R-:W-:Y:S02]  /*26e0*/  ULOP3.LUT UR8, UR14, 0x10000, URZ, 0xfc, !UPT ;  /* 0x000100000e087892 */ /* 0x000fe4000f8efc3f */
[----:B------:R-:W-:Y:S02]  /*26f0*/  UIMAD UR7, UR12, 0x600, UR7 ;  /* 0x000006000c0778a4 */ /* 0x000fe4000f8e0207 */
[----:B------:R-:W-:Y:S02]  /*2700*/  ULEA UR8, UR12, UR8, 0x8 ;  /* 0x000000080c087291 */ /* 0x000fe4000f8e403f */
[----:B------:R-:W-:Y:S02]  /*2710*/  UIADD3 UR14, UR7, 0x200, URZ ;  /* 0x00000200070e7890 */ /* 0x000fe4000fffe03f */
[----:B------:R-:W-:-:S02]  /*2720*/  UIADD3 UR15, UR7, 0x400, URZ ;  /* 0x00000400070f7890 */ /* 0x000fc4000fffe03f */
[----:B------:R-:W-:Y:S01]  /*2730*/  UMOV UR16, UR7 ;  /* 0x0000000700107c82 */ /* 0x000fe20008000000 */
[----:B------:R-:W-:Y:S01]  /*2740*/  UMOV UR17, 0x80000020 ;  /* 0x8000002000117882 */ /* 0x000fe20000000000 */
[----:B------:R-:W-:Y:S01]  /*2750*/  UMOV UR18, UR8 ;  /* 0x0000000800127c82 */ /* 0x000fe20008000000 */
[----:B------:R-:W-:Y:S01]  /*2760*/  UMOV UR19, 0x80000020 ;  /* 0x8000002000137882 */ /* 0x000fe20000000000 */
[----:B------:R-:W-:Y:S01]  /*2770*/  UIADD3 UR6, UR6, 0x2, URZ ;  /* 0x0000000206067890 */ /* 0x000fe2000fffe03f */
[----:B------:R-:W-:Y:S01]  /*2780*/  QGMMA.64x64x32.F32.E4M3.E4M3 R88, gdesc[UR16], R88, UP0 ;  /* 0x00e00000105879f3 */ /* 0x000fe2000bf00858 */
[----:B------:R-:W-:Y:S01]  /*2790*/  UMOV UR16, UR14 ;  /* 0x0000000e00107c82 */ /* 0x000fe20008000000 */
[----:B------:R-:W-:Y:S02]  /*27a0*/  UMOV UR17, 0x80000020 ;  /* 0x8000002000117882 */ /* 0x000fe40000000000 */
[----:B------:R-:W-:Y:S01]  /*27b0*/  QGMMA.64x64x32.F32.E4M3.E4M3 R56, gdesc[UR16], R56, UP0 ;  /* 0x00e00000103879f3 */ /* 0x000fe2000bf00838 */
[----:B------:R-:W-:Y:S01]  /*27c0*/  UMOV UR16, UR15 ;  /* 0x0000000f00107c82 */ /* 0x000fe20008000000 */
[----:B------:R-:W-:-:S02]  /*27d0*/  UMOV UR17, 0x80000020 ;  /* 0x8000002000117882 */ /* 0x000fc40000000000 */
[----:B------:R-:W-:Y:S01]  /*27e0*/  QGMMA.64x64x32.F32.E4M3.E4M3 R24, gdesc[UR16], R24, UP0 ;  /* 0x00e00000101879f3 */ /* 0x000fe2000bf00818 */
[----:B------:R-:W-:Y:S02]  /*27f0*/  UIADD3 UR16, UR7, 0x2, URZ ;  /* 0x0000000207107890 */ /* 0x000fe4000fffe03f */
[----:B------:R-:W-:Y:S02]  /*2800*/  UIADD3 UR18, UR8, 0x2, URZ ;  /* 0x0000000208127890 */ /* 0x000fe4000fffe03f */
[----:B------:R-:W-:Y:S02]  /*2810*/  UIADD3 UR8, UR7, 0x202, URZ ;  /* 0x0000020207087890 */ /* 0x000fe4000fffe03f */
[----:B------:R-:W-:Y:S01]  /*2820*/  UIADD3 UR7, UR7, 0x402, URZ ;  /* 0x0000040207077890 */ /* 0x000fe2000fffe03f */
[----:B------:R-:W-:Y:S01]  /*2830*/  UMOV UR17, 0x80000020 ;  /* 0x8000002000117882 */ /* 0x000fe20000000000 */
[----:B------:R-:W-:Y:S01]  /*2840*/  UMOV UR19, 0x80000020 ;  /* 0x8000002000137882 */ /* 0x000fe20000000000 */
[----:B------:R-:W-:-:S02]  /*2850*/  UISETP.NE.AND UP0, UPT, UR6, UR22, UPT ;  /* 0x000000160600728c */ /* 0x000fc4000bf05270 */
[----:B------:R-:W-:Y:S01]  /*2860*/  QGMMA.64x64x32.F32.E4M3.E4M3 R88, gdesc[UR16], R88 ;  /* 0x00e00000105879f3 */ /* 0x000fe20008700858 */
[----:B------:R-:W-:Y:S01]  /*2870*/  UMOV UR16, UR8 ;  /* 0x0000000800107c82 */ /* 0x000fe20008000000 */
[----:B------:R-:W-:Y:S02]  /*2880*/  UMOV UR17, 0x80000020 ;  /* 0x8000002000117882 */ /* 0x000fe40000000000 */
[----:B------:R-:W-:Y:S01]  /*2890*/  QGMMA.64x64x32.F32.E4M3.E4M3 R56, gdesc[UR16], R56 ;  /* 0x00e00000103879f3 */ /* 0x000fe20008700838 */
[----:B------:R-:W-:Y:S01]  /*28a0*/  UMOV UR16, UR7 ;  /* 0x0000000700107c82 */ /* 0x000fe20008000000 */
[----:B------:R-:W-:Y:S01]  /*28b0*/  UMOV UR17, 0x80000020 ;  /* 0x8000002000117882 */ /* 0x000fe20000000000 */
[----:B------:R-:W-:Y:S01]  /*28c0*/  USEL UR7, URZ, 0x1, UP0 ;  /* 0x000000013f077887 */ /* 0x000fe20008000000 */
[----:B------:R-:W-:Y:S05]  /*28d0*/  QGMMA.64x64x32.F32.E4M3.E4M3 R24, gdesc[UR16], R24, gsb0 ;  /* 0x00e00000101879f3 */ /* 0x000fea0008000818 */
[----:B------:R-:W-:Y:S01]  /*28e0*/  ISETP.NE.AND P0, PT, RZ, UR7, PT ;  /* 0x00000007ff007c0c */ /* 0x000fe2000bf05270 */
[----:B------:R-:W-:-:S12]  /*28f0*/  WARPGROUP.DEPBAR.LE gsb0, 0x1 ;  /* 0x00008000000079c5 */ /* 0x000fd80000010100 */
[----:B------:R-:W-:Y:S05]  /*2900*/  @!P0 BRA `(.L_x_25) ;  /* 0x0000000400888947 */ /* 0x000fea0003800000 */
[----:B------:R-:W-:Y:S02]  /*2910*/  WARPGROUP.DEPBAR.LE gsb0, 0x0 ;  /* 0x00008000000079c5 */ /* 0x000fe40000010000 */
[----:B------:R-:W-:-:S01]  /*2920*/  FADD R209, R88, R209 ;  /* 0x000000d158d17221 */ /* 0x000fc20000000000 */
[----:B------:R-:W-:Y:S01]  /*2930*/  FADD R131, R89, R131 ;  /* 0x0000008359837221 */ /* 0x000fe20000000000 */
        /* <DEDUP_REMOVED lines=94> */
[----:B------:R-:W-:-:S06]  /*2f20*/  UMOV UR6, URZ ;  /* 0x0000003f00067c82 */ /* 0x000fcc0008000000 */
.L_x_25:
[----:B------:R-:W-:Y:S05]  /*2f30*/  @!P1 BRA `(.L_x_26) ;  /* 0x0000000000049947 */ /* 0x000fea0003800000 */
[----:B------:R-:W-:Y:S01]  /*2f40*/  BPT.TRAP 0x1 ;  /* 0x000000040000795c */ /* 0x000fe20000300000 */
.L_x_26:
[----:B------:R-:W-:Y:S01]  /*2f50*/  ULEA UR8, UR13, UR10, 0x3 ;  /* 0x0000000a0d087291 */ /* 0x000fe2000f8e183f */
[----:B------:R-:W-:-:S03]  /*2f60*/  ISETP.GT.U32.AND P0, PT, R5, 0x1, PT ;  /* 0x000000010500780c */ /* 0x000fc60003f04070 */
[----:B------:R-:W-:-:S04]  /*2f70*/  UIADD3 UR8, UR8, 0x40, URZ ;  /* 0x0000004008087890 */ /* 0x000fc8000fffe03f */
[----:B------:R-:W-:-:S09]  /*2f80*/  UPRMT UR8, URZ, 0x654, UR8 ;  /* 0x000006543f087896 */ /* 0x000fd20008000008 */
[----:B------:R-:W-:Y:S01]  /*2f90*/  SYNCS.ARRIVE.TRANS64.RED.A1T0 RZ, [UR8], RZ ;  /* 0x000000ffffff79a7 */ /* 0x000fe20008100408 */
[----:B------:R-:W-:Y:S05]  /*2fa0*/  @P0 BRA `(.L_x_27) ;  /* 0x0000000000040947 */ /* 0x000fea0003800000 */
[----:B------:R-:W-:Y:S01]  /*2fb0*/  BPT.TRAP 0x1 ;  /* 0x000000040000795c */ /* 0x000fe20000300000 */
.L_x_27:
[----:B------:R-:W-:Y:S01]  /*2fc0*/  UIADD3 UR12, UR12, 0x1, URZ ;  /* 0x000000010c0c7890 */ /* 0x000fe2000fffe03f */
[C---:B------:R-:W-:Y:S01]  /*2fd0*/  ISETP.GT.AND P0, PT, R211.reuse, 0x1, PT ;  /* 0x00000001d300780c */ /* 0x040fe20003f04270 */
[----:B------:R-:W-:Y:S01]  /*2fe0*/  UIADD3 UR13, UR13, 0x1, URZ ;  /* 0x000000010d0d7890 */ /* 0x000fe2000fffe03f */
[----:B------:R-:W-:Y:S01]  /*2ff0*/  VIADD R211, R211, 0xffffffff ;  /* 0xffffffffd3d37836 */ /* 0x000fe20000000000 */
[----:B------:R-:W-:Y:S02]  /*3000*/  UISETP.NE.AND UP0, UPT, UR12, 0x8, UPT ;  /* 0x000000080c00788c */ /* 0x000fe4000bf05270 */
[----:B------:R-:W-:Y:S02]  /*3010*/  UISETP.NE.AND UP1, UPT, UR13, 0x8, UPT ;  /* 0x000000080d00788c */ /* 0x000fe4000bf25270 */
[----:B------:R-:W-:Y:S02]  /*3020*/  USEL UR8, URZ, 0x1, UP0 ;  /* 0x000000013f087887 */ /* 0x000fe40008000000 */
[----:B------:R-:W-:-:S02]  /*3030*/  USEL UR12, UR12, URZ, UP0 ;  /* 0x0000003f0c0c7287 */ /* 0x000fc40008000000 */
[----:B------:R-:W-:Y:S02]  /*3040*/  USEL UR13, UR13, URZ, UP1 ;  /* 0x0000003f0d0d7287 */ /* 0x000fe40008800000 */
[----:B------:R-:W-:Y:S01]  /*3050*/  LOP3.LUT R214, R214, UR8, RZ, 0x3c, !PT ;  /* 0x00000008d6d67c12 */ /* 0x000fe2000f8e3cff */
[----:B------:R-:W-:Y:S01]  /*3060*/  UMOV UR8, 0x1 ;  /* 0x0000000100087882 */ /* 0x000fe20000000000 */
[----:B------:R-:W-:Y:S08]  /*3070*/  @P0 BRA `(.L_x_28) ;  /* 0xfffffff400400947 */ /* 0x000ff0000383ffff */
.L_x_20:
[----:B------:R-:W-:Y:S01]  /*3080*/  UISETP.NE.AND UP0, UPT, UR6, URZ, UPT ;  /* 0x0000003f0600728c */ /* 0x000fe2000bf05270 */
[----:B------:R-:W4:Y:S03]  /*3090*/  LDC R211, c[0x0][0x28c] ;  /* 0x0000a300ffd37b82 */ /* 0x000f260000000800 */
[----:B------:R-:W-:-:S06]  /*30a0*/  USEL UR6, URZ, 0x1, !UP0 ;  /* 0x000000013f067887 */ /* 0x000fcc000c000000 */
[----:B------:R-:W-:Y:S02]  /*30b0*/  ISETP.NE.AND P0, PT, RZ, UR6, PT ;  /* 0x00000006ff007c0c */ /* 0x000fe4000bf05270 */
[----:B----4-:R-:W-:-:S11]  /*30c0*/  ISETP.GE.AND P1, PT, R211, 0x1, PT ;  /* 0x00000001d300780c */ /* 0x010fd60003f26270 */
[----:B------:R-:W-:Y:S05]  /*30d0*/  @!P0 BRA `(.L_x_29) ;  /* 0x0000000400848947 */ /* 0x000fea0003800000 */
[----:B------:R-:W-:Y:S02]  /*30e0*/  WARPGROUP.DEPBAR.LE gsb0, 0x0 ;  /* 0x00008000000079c5 */ /* 0x000fe40000010000 */
[----:B------:R-:W-:Y:S01]  /*30f0*/  FADD R209, R88, R209 ;  /* 0x000000d158d17221 */ /* 0x000fe20000000000 */
        /* <DEDUP_REMOVED lines=94> */
[----:B------:R-:W-:-:S07]  /*36e0*/  FADD R120, R120, R55 ;  /* 0x0000003778787221 */ /* 0x000fce0000000000 */
.L_x_29:
[----:B------:R-:W-:Y:S02]  /*36f0*/  WARPGROUP.DEPBAR.LE gsb0, 0x0 ;  /* 0x00008000000079c5 */ /* 0x000fe40000010000 */
[----:B------:R-:W-:Y:S05]  /*3700*/  @!P1 BRA `(.L_x_30) ;  /* 0x0000000000389947 */ /* 0x000fea0003800000 */
[----:B------:R-:W-:-:S13]  /*3710*/  ISETP.NE.AND P0, PT, R18, 0x3, PT ;  /* 0x000000031200780c */ /* 0x000fda0003f05270 */
[----:B------:R-:W-:Y:S05]  /*3720*/  @!P0 BRA `(.L_x_31) ;  /* 0x0000000000048947 */ /* 0x000fea0003800000 */
[----:B------:R-:W-:Y:S01]  /*3730*/  BPT.TRAP 0x1 ;  /* 0x000000040000795c */ /* 0x000fe20000300000 */
.L_x_31:
[----:B------:R-:W-:Y:S01]  /*3740*/  UISETP.LT.AND UP0, UPT, UR9, 0x1, UPT ;  /* 0x000000010900788c */ /* 0x000fe2000bf01270 */
[----:B------:R-:W-:-:S03]  /*3750*/  ISETP.GT.U32.AND P0, PT, R5, 0x1, PT ;  /* 0x000000010500780c */ /* 0x000fc60003f04070 */
[----:B------:R-:W-:-:S04]  /*3760*/  USEL UR6, UR9, 0x1, UP0 ;  /* 0x0000000109067887 */ /* 0x000fc80008000000 */
[----:B------:R-:W-:-:S04]  /*3770*/  UIADD3 UR6, UR5, UR9, -UR6 ;  /* 0x0000000905067290 */ /* 0x000fc8000fffe806 */
[----:B------:R-:W-:-:S04]  /*3780*/  USHF.L.U32 UR6, UR6, 0x3, URZ ;  /* 0x0000000306067899 */ /* 0x000fc8000800063f */
[----:B------:R-:W-:-:S04]  /*3790*/  ULOP3.LUT UR6, UR6, 0x38, URZ, 0xc0, !UPT ;  /* 0x0000003806067892 */ /* 0x000fc8000f8ec03f */
[----:B------:R-:W-:-:S04]  /*37a0*/  UIADD3 UR6, UR10, 0x40, UR6 ;  /* 0x000000400a067890 */ /* 0x000fc8000fffe006 */
[----:B------:R-:W-:-:S09]  /*37b0*/  UPRMT UR6, URZ, 0x654, UR6 ;  /* 0x000006543f067896 */ /* 0x000fd20008000006 */
[----:B------:R-:W-:Y:S01]  /*37c0*/  SYNCS.ARRIVE.TRANS64.RED.A1T0 RZ, [UR6], RZ ;  /* 0x000000ffffff79a7 */ /* 0x000fe20008100406 */
[----:B------:R-:W-:Y:S05]  /*37d0*/  @P0 BRA `(.L_x_30) ;  /* 0x0000000000040947 */ /* 0x000fea0003800000 */
[----:B------:R-:W-:Y:S01]  /*37e0*/  BPT.TRAP 0x1 ;  /* 0x000000040000795c */ /* 0x000fe20000300000 */
.L_x_30:
[----:B------:R-:W4:Y:S01]  /*37f0*/  LDC R32, c[0x0][0x288] ;  /* 0x0000a200ff207b82 */ /* 0x000f220000000800 */
[--C-:B------:R-:W-:Y:S01]  /*3800*/  SHF.R.U32.HI R25, RZ, 0x7, R4.reuse ;  /* 0x00000007ff197819 */ /* 0x100fe20000011604 */
[----:B------:R-:W-:Y:S01]  /*3810*/  IMAD.SHL.U32 R35, R7, 0x40, RZ ;  /* 0x0000004007237824 */ /* 0x000fe200078e00ff */
[----:B------:R-:W-:Y:S01]  /*3820*/  SHF.R.U32.HI R24, RZ, 0x2, R4 ;  /* 0x00000002ff187819 */ /* 0x000fe20000011604 */
[----:B------:R-:W-:Y:S01]  /*3830*/  IMAD.SHL.U32 R28, R4, 0x2, RZ ;  /* 0x00000002041c7824 */ /* 0x000fe200078e00ff */
[----:B------:R-:W-:Y:S01]  /*3840*/  LOP3.LUT R7, R25, 0x1, RZ, 0xc0, !PT ;  /* 0x0000000119077812 */ /* 0x000fe200078ec0ff */
[----:B------:R-:W-:Y:S01]  /*3850*/  IMAD.WIDE R26, R8, 0x180, RZ ;  /* 0x00000180081a7825 */ /* 0x000fe200078e02ff */
[----:B------:R-:W-:Y:S01]  /*3860*/  LOP3.LUT R25, R4, 0x60, RZ, 0xc0, !PT ;  /* 0x0000006004197812 */ /* 0x000fe200078ec0ff */
[----:B------:R-:W-:Y:S01]  /*3870*/  ULDC.64 UR6, c[0x0][0x5d0] ;  /* 0x0001740000067ab9 */ /* 0x000fe20000000a00 */
[----:B------:R-:W-:Y:S01]  /*3880*/  LOP3.LUT R24, R24, 0x7, RZ, 0xc0, !PT ;  /* 0x0000000718187812 */ /* 0x000fe200078ec0ff */
[----:B------:R-:W-:Y:S01]  /*3890*/  IMAD.SHL.U32 R33, R7, 0x40, RZ ;  /* 0x0000004007217824 */ /* 0x000fe200078e00ff */
[----:B------:R-:W-:Y:S01]  /*38a0*/  SHF.R.U32.HI R25, RZ, 0x1, R25 ;  /* 0x00000001ff197819 */ /* 0x000fe20000011619 */
[----:B------:R-:W-:Y:S01]  /*38b0*/  IMAD R8, R8, 0x180, RZ ;  /* 0x0000018008087824 */ /* 0x000fe200078e02ff */
[----:B------:R-:W-:Y:S01]  /*38c0*/  LOP3.LUT R28, R35, 0x6, R28, 0xf8, !PT ;  /* 0x00000006231c7812 */ /* 0x000fe200078ef81c */
[----:B------:R-:W-:Y:S01]  /*38d0*/  ULDC.64 UR10, c[0x0][0x5c8] ;  /* 0x00017200000a7ab9 */ /* 0x000fe20000000a00 */
[----:B------:R-:W-:-:S02]  /*38e0*/  LOP3.LUT R33, R33, 0x40, R24, 0xe2, !PT ;  /* 0x0000004021217812 */ /* 0x000fc400078ee218 */
[----:B------:R-:W-:Y:S02]  /*38f0*/  IADD3 R24, RZ, -R25, -R24 ;  /* 0x80000019ff187210 */ /* 0x000fe40007ffe818 */
[----:B------:R-:W-:Y:S02]  /*3900*/  SHF.R.S32.HI R34, RZ, 0x1f, R6 ;  /* 0x0000001fff227819 */ /* 0x000fe40000011406 */
[----:B------:R-:W-:Y:S01]  /*3910*/  SHF.R.S32.HI R29, RZ, 0x1f, R28 ;  /* 0x0000001fff1d7819 */ /* 0x000fe2000001141c */
[----:B------:R-:W-:Y:S01]  /*3920*/  IMAD R31, R7, -0x40, R24 ;  /* 0xffffffc0071f7824 */ /* 0x000fe200078e0218 */
[----:B------:R-:W-:Y:S01]  /*3930*/  LOP3.LUT R33, R26, R33, R25, 0xfe, !PT ;  /* 0x000000211a217212 */ /* 0x000fe200078efe19 */
[----:B------:R-:W-:Y:S01]  /*3940*/  IMAD R37, R34, UR6, RZ ;  /* 0x0000000622257c24 */ /* 0x000fe2000f8e02ff */
[----:B----4-:R-:W-:Y:S01]  /*3950*/  ISETP.GE.AND P0, PT, R35, R32, PT ;  /* 0x000000202300720c */ /* 0x010fe20003f06270 */
[----:B------:R-:W-:Y:S01]  /*3960*/  IMAD.WIDE.U32 R24, R6, UR6, R28 ;  /* 0x0000000606187c25 */ /* 0x000fe2000f8e001c */
[----:B------:R-:W-:Y:S01]  /*3970*/  ULDC UR6, c[0x0][0x284] ;  /* 0x0000a10000067ab9 */ /* 0x000fe20000000800 */
[----:B------:R-:W-:-:S02]  /*3980*/  LOP3.LUT R7, R4, 0x3, RZ, 0xc0, !PT ;  /* 0x0000000304077812 */ /* 0x000fc400078ec0ff */
[----:B------:R-:W-:Y:S01]  /*3990*/  ISETP.GE.OR P0, PT, R8, UR6, P0 ;  /* 0x0000000608007c0c */ /* 0x000fe20008706670 */
[----:B------:R-:W-:Y:S01]  /*39a0*/  IMAD R37, R6, UR7, R37 ;  /* 0x0000000706257c24 */ /* 0x000fe2000f8e0225 */
[----:B------:R-:W-:Y:S01]  /*39b0*/  IADD3 R31, -R8, UR6, R31 ;  /* 0x00000006081f7c10 */ /* 0x000fe2000fffe11f */
[----:B------:R-:W-:Y:S02]  /*39c0*/  IMAD R30, R7, -0x2, R32 ;  /* 0xfffffffe071e7824 */ /* 0x000fe400078e0220 */
[----:B------:R-:W-:Y:S02]  /*39d0*/  IMAD.IADD R25, R25, 0x1, R37 ;  /* 0x0000000119197824 */ /* 0x000fe400078e0225 */
[----:B------:R-:W-:Y:S02]  /*39e0*/  IMAD R32, R27, UR10, RZ ;  /* 0x0000000a1b207c24 */ /* 0x000fe4000f8e02ff */
[----:B------:R-:W-:-:S04]  /*39f0*/  IMAD.WIDE.U32 R24, R33, UR10, R24 ;  /* 0x0000000a21187c25 */ /* 0x000fc8000f8e0018 */
[----:B------:R-:W-:Y:S02]  /*3a00*/  IMAD R7, R33, UR11, R32 ;  /* 0x0000000b21077c24 */ /* 0x000fe4000f8e0220 */
[----:B------:R-:W-:Y:S02]  /*3a10*/  IMAD.IADD R30, R30, 0x1, -R35 ;  /* 0x000000011e1e7824 */ /* 0x000fe400078e0a23 */
[----:B------:R-:W-:Y:S01]  /*3a20*/  IMAD.MOV.U32 R8, RZ, RZ, -0x1 ;  /* 0xffffffffff087424 */ /* 0x000fe200078e00ff */
[----:B------:R-:W-:Y:S06]  /*3a30*/  @P0 BRA `(.L_x_32) ;  /* 0x0000009000840947 */ /* 0x000fec0003800000 */
[----:B---3-5:R-:W-:Y:S01]  /*3a40*/  FSETP.NEU.AND P0, PT, R11, RZ, PT ;  /* 0x000000ff0b00720b */ /* 0x028fe20003f0d000 */
[----:B------:R-:W-:Y:S01]  /*3a50*/  BSSY B0, `(.L_x_32) ;  /* 0x000091f000007945 */ /* 0x000fe20003800000 */
[----:B------:R-:W-:-:S11]  /*3a60*/  IMAD.IADD R32, R25, 0x1, R7 ;  /* 0x0000000119207824 */ /* 0x000fd600078e0207 */
[----:B------:R-:W-:Y:S05]  /*3a70*/  @!P0 BRA `(.L_x_33) ;  /* 0x00000054006c8947 */ /* 0x000fea0003800000 */
[----:B------:R-:W-:Y:S01]  /*3a80*/  ULDC.64 UR6, c[0x0][0x5b8] ;  /* 0x00016e0000067ab9 */ /* 0x000fe20000000a00 */
[----:B------:R-:W-:Y:S01]  /*3a90*/  ISETP.GE.AND P1, PT, R31, 0x1, PT ;  /* 0x000000011f00780c */ /* 0x000fe20003f26270 */
[----:B------:R-:W-:Y:S01]  /*3aa0*/  IMAD R7, R34, UR6, RZ ;  /* 0x0000000622077c24 */ /* 0x000fe2000f8e02ff */
[----:B------:R-:W-:Y:S01]  /*3ab0*/  ULDC.64 UR10, c[0x0][0x5a8] ;  /* 0x00016a00000a7ab9 */ /* 0x000fe20000000a00 */
[----:B------:R-:W-:Y:S01]  /*3ac0*/  IMAD.WIDE.U32 R28, R6, UR6, R28 ;  /* 0x00000006061c7c25 */ /* 0x000fe2000f8e001c */
[----:B------:R-:W-:-:S03]  /*3ad0*/  ISETP.LT.OR P3, PT, R30, 0x1, !P1 ;  /* 0x000000011e00780c */ /* 0x000fc60004f61670 */
[----:B------:R-:W-:Y:S01]  /*3ae0*/  IMAD R7, R6, UR7, R7 ;  /* 0x0000000706077c24 */ /* 0x000fe2000f8e0207 */
[----:B------:R-:W-:Y:S01]  /*3af0*/  ULDC.64 UR6, c[0x0][0x5b0] ;  /* 0x00016c0000067ab9 */ /* 0x000fe20000000a00 */
[----:B------:R-:W-:Y:S02]  /*3b00*/  IMAD.MOV.U32 R34, RZ, RZ, R28 ;  /* 0x000000ffff227224 */ /* 0x000fe400078e001c */
[----:B------:R-:W-:Y:S02]  /*3b10*/  IMAD.IADD R35, R29, 0x1, R7 ;  /* 0x000000011d237824 */ /* 0x000fe400078e0207 */
[----:B------:R-:W-:Y:S02]  /*3b20*/  IMAD R26, R27, UR6, RZ ;  /* 0x000000061b1a7c24 */ /* 0x000fe4000f8e02ff */
[----:B------:R-:W-:-:S04]  /*3b30*/  IMAD.WIDE.U32 R6, R33, UR6, R34 ;  /* 0x0000000621067c25 */ /* 0x000fc8000f8e0022 */
[--C-:B------:R-:W-:Y:S01]  /*3b40*/  IMAD R29, R33, UR7, R26.reuse ;  /* 0x00000007211d7c24 */ /* 0x100fe2000f8e021a */
[----:B------:R-:W-:Y:S02]  /*3b50*/  IADD3 R28, P0, R6, UR10, RZ ;  /* 0x0000000a061c7c10 */ /* 0x000fe4000ff1e0ff */
[----:B------:R-:W-:Y:S02]  /*3b60*/  PRMT R26, RZ, 0x7610, R26 ;  /* 0x00007610ff1a7816 */ /* 0x000fe4000000001a */
[----:B------:R-:W-:Y:S02]  /*3b70*/  IADD3.X R29, R7, UR11, R29, P0, !PT ;  /* 0x0000000b071d7c10 */ /* 0x000fe400087fe41d */
[----:B------:R-:W3:Y:S03]  /*3b80*/  @!P3 LDC.64 R6, c[0x0][0x5c0] ;  /* 0x00017000ff06bb82 */ /* 0x000ee60000000a00 */
[----:B------:R-:W4:Y:S01]  /*3b90*/  @!P3 LDG.E.U8 R26, desc[UR20][R28.64] ;  /* 0x000000141c1ab981 */ /* 0x000f22000c1e1100 */
[----:B------:R-:W-:-:S02]  /*3ba0*/  ISETP.LT.OR P2, PT, R30, 0x2, !P1 ;  /* 0x000000021e00780c */ /* 0x000fc40004f41670 */
[----:B---3--:R-:W-:-:S05]  /*3bb0*/  @!P3 IADD3 R6, P0, R24, R6, RZ ;  /* 0x000000061806b210 */ /* 0x008fca0007f1e0ff */
[----:B------:R-:W-:Y:S01]  /*3bc0*/  @!P3 IMAD.X R7, R32, 0x1, R7, P0 ;  /* 0x000000012007b824 */ /* 0x000fe200000e0607 */
[----:B----4-:R-:W-:-:S04]  /*3bd0*/  LOP3.LUT R26, R26, 0xff, RZ, 0xc0, !PT ;  /* 0x000000ff1a1a7812 */ /* 0x010fc800078ec0ff */
[----:B------:R-:W-:-:S05]  /*3be0*/  F2FP.F16.E4M3.UNPACK_B R26, R26 ;  /* 0x0000001aff1a723e */ /* 0x000fca00020006ff */
[----:B------:R-:W-:-:S05]  /*3bf0*/  HADD2.F32 R26, -RZ, R26.H0_H0 ;  /* 0x2000001aff1a7230 */ /* 0x000fca0000004100 */
[----:B------:R-:W-:-:S04]  /*3c00*/  FMUL R26, R26, R11 ;  /* 0x0000000b1a1a7220 */ /* 0x000fc80000400000 */
[----:B--2---:R-:W-:-:S05]  /*3c10*/  FFMA R26, R209, R10, R26 ;  /* 0x0000000ad11a7223 */ /* 0x004fca000000001a */
[----:B------:R-:W-:Y:S02]  /*3c20*/  F2FP.SATFINITE.E4M3.F32.PACK_AB_MERGE_C R37, RZ, R26, RZ ;  /* 0x0000001aff25723e */ /* 0x000fe400048070ff */
[----:B------:R-:W-:-:S03]  /*3c30*/  PRMT R26, RZ, 0x7610, R26 ;  /* 0x00007610ff1a7816 */ /* 0x000fc6000000001a */
[----:B------:R2:W-:Y:S04]  /*3c40*/  @!P3 STG.E.U8 desc[UR20][R6.64], R37 ;  /* 0x000000250600b986 */ /* 0x0005e8000c101114 */
[----:B------:R-:W3:Y:S01]  /*3c50*/  @!P2 LDG.E.U8 R26, desc[UR20][R28.64+0x1] ;  /* 0x000001141c1aa981 */ /* 0x000ee2000c1e1100 */
[----:B------:R-:W-:-:S05]  /*3c60*/  IADD3 R39, P0, R33, 0x8, RZ ;  /* 0x0000000821277810 */ /* 0x000fca0007f1e0ff */
[----:B------:R-:W-:Y:S01]  /*3c70*/  IMAD.X R36, RZ, RZ, R27, P0 ;  /* 0x000000ffff247224 */ /* 0x000fe200000e061b */
[----:B------:R-:W-:Y:S01]  /*3c80*/  ISETP.GE.AND P0, PT, R31, 0x9, PT ;  /* 0x000000091f00780c */ /* 0x000fe20003f06270 */
[----:B--2---:R-:W2:Y:S02]  /*3c90*/  @!P2 LDC.64 R6, c[0x0][0x5c0] ;  /* 0x00017000ff06ab82 */ /* 0x004ea40000000a00 */
[----:B------:R-:W-:Y:S01]  /*3ca0*/  IMAD R38, R36, UR6, RZ ;  /* 0x0000000624267c24 */ /* 0x000fe2000f8e02ff */
[----:B------:R-:W-:Y:S01]  /*3cb0*/  ISETP.LT.OR P3, PT, R30, 0x1, !P0 ;  /* 0x000000011e00780c */ /* 0x000fe20004761670 */
[----:B------:R-:W-:-:S04]  /*3cc0*/  IMAD.WIDE.U32 R36, R39, UR6, R34 ;  /* 0x0000000627247c25 */ /* 0x000fc8000f8e0022 */
[----:B------:R-:W-:Y:S01]  /*3cd0*/  IMAD R39, R39, UR7, R38 ;  /* 0x0000000727277c24 */ /* 0x000fe2000f8e0226 */
[----:B------:R-:W-:-:S04]  /*3ce0*/  IADD3 R36, P4, R36, UR10, RZ ;  /* 0x0000000a24247c10 */ /* 0x000fc8000ff9e0ff */
[----:B------:R-:W-:Y:S02]  /*3cf0*/  IADD3.X R37, R37, UR11, R39, P4, !PT ;  /* 0x0000000b25257c10 */ /* 0x000fe4000a7fe427 */
[----:B--2---:R-:W-:-:S05]  /*3d00*/  @!P2 IADD3 R6, P5, R24, R6, RZ ;  /* 0x000000061806a210 */ /* 0x004fca0007fbe0ff */
[----:B------:R-:W-:Y:S01]  /*3d10*/  @!P2 IMAD.X R7, R32, 0x1, R7, P5 ;  /* 0x000000012007a824 */ /* 0x000fe200028e0607 */
[----:B---3--:R-:W-:-:S04]  /*3d20*/  LOP3.LUT R26, R26, 0xff, RZ, 0xc0, !PT ;  /* 0x000000ff1a1a7812 */ /* 0x008fc800078ec0ff */
[----:B------:R-:W-:-:S05]  /*3d30*/  F2FP.F16.E4M3.UNPACK_B R26, R26 ;  /* 0x0000001aff1a723e */ /* 0x000fca00020006ff */
[----:B------:R-:W-:-:S05]  /*3d40*/  HADD2.F32 R26, -RZ, R26.H0_H0 ;  /* 0x2000001aff1a7230 */ /* 0x000fca0000004100 */
[----:B------:R-:W-:-:S04]  /*3d50*/  FMUL R26, R26, R11 ;  /* 0x0000000b1a1a7220 */ /* 0x000fc80000400000 */
[----:B------:R-:W-:-:S05]  /*3d60*/  FFMA R26, R131, R10, R26 ;  /* 0x0000000a831a7223 */ /* 0x000fca000000001a */
[----:B------:R-:W-:Y:S02]  /*3d70*/  F2FP.SATFINITE.E4M3.F32.PACK_AB_MERGE_C R41, RZ, R26, RZ ;  /* 0x0000001aff29723e */ /* 0x000fe400048070ff */
[----:B------:R-:W-:-:S03]  /*3d80*/  PRMT R26, RZ, 0x7610, R26 ;  /* 0x00007610ff1a7816 */ /* 0x000fc6000000001a */
[----:B------:R2:W-:Y:S04]  /*3d90*/  @!P2 STG.E.U8 desc[UR20][R6.64+0x1], R41 ;  /* 0x000001290600a986 */ /* 0x0005e8000c101114 */
[----:B------:R-:W3:Y:S01]  /*3da0*/  @!P3 LDG.E.U8 R26, desc[UR20][R36.64] ;  /* 0x00000014241ab981 */ /* 0x000ee2000c1e1100 */
[----:B------:R-:W-:Y:S01]  /*3db0*/  ISETP.LT.OR P2, PT, R30, 0x2, !P0 ;  /* 0x000000021e00780c */ /* 0x000fe20004741670 */
[----:B--2---:R-:W2:Y:S02]  /*3dc0*/  @!P3 LDC.64 R6, c[0x0][0x5c0] ;  /* 0x00017000ff06bb82 */ /* 0x004ea40000000a00 */
[----:B--2---:R-:W-:-:S04]  /*3dd0*/  @!P3 IADD3 R6, P4, P5, R24, R6, R16 ;  /* 0x000000061806b210 */ /* 0x004fc80007d9e010 */
[----:B------:R-:W-:Y:S02]  /*3de0*/  @!P3 IADD3.X R7, R32, R7, R13, P4, P5 ;  /* 0x000000072007b210 */ /* 0x000fe400027ea40d */
[----:B---3--:R-:W-:-:S04]  /*3df0*/  LOP3.LUT R26, R26, 0xff, RZ, 0xc0, !PT ;  /* 0x000000ff1a1a7812 */ /* 0x008fc800078ec0ff */
[----:B------:R-:W-:-:S05]  /*3e00*/  F2FP.F16.E4M3.UNPACK_B R26, R26 ;  /* 0x0000001aff1a723e */ /* 0x000fca00020006ff */
[----:B------:R-:W-:-:S05]  /*3e10*/  HADD2.F32 R26, -RZ, R26.H0_H0 ;  /* 0x2000001aff1a7230 */ /* 0x000fca0000004100 */
[----:B------:R-:W-:Y:S01]  /*3e20*/  FMUL R39, R26, R11 ;  /* 0x0000000b1a277220 */ /* 0x000fe20000400000 */
[----:B------:R-:W-:-:S03]  /*3e30*/  PRMT R26, RZ, 0x7610, R26 ;  /* 0x00007610ff1a7816 */ /* 0x000fc6000000001a */
[----:B------:R-:W-:-:S05]  /*3e40*/  FFMA R39, R210, R10, R39 ;  /* 0x0000000ad2277223 */ /* 0x000fca0000000027 */
[----:B------:R-:W-:-:S05]  /*3e50*/  F2FP.SATFINITE.E4M3.F32.PACK_AB_MERGE_C R41, RZ, R39, RZ ;  /* 0x00000027ff29723e */ /* 0x000fca00048070ff */
        /* <DEDUP_REMOVED lines=57> */
[----:B------:R-:W-:-:S06]  /*41f0*/  @!P2 IADD3.X R39, R32, R7, R13, P4, P5 ;  /* 0x000000072027a210 */ /* 0x000fcc00027ea40d */
[----:B------:R-:W2:Y:S01]  /*4200*/  @!P3 LDC.64 R6, c[0x0][0x5c0] ;  /* 0x00017000ff06bb82 */ /* 0x000ea20000000a00 */
        /* <DEDUP_REMOVED lines=8> */
[----:B------:R-:W4:Y:S01]  /*4290*/  @!P3 LDG.E.U8 R26, desc[UR20][R28.64+0x10] ;  /* 0x000010141c1ab981 */ /* 0x000f22000c1e1100 */
[----:B------:R-:W-:Y:S02]  /*42a0*/  ISETP.LT.OR P2, PT, R30, 0x12, !P1 ;  /* 0x000000121e00780c */ /* 0x000fe40004f41670 */
[----:B--2---:R-:W-:-:S05]  /*42b0*/  @!P3 IADD3 R6, P4, R24, R6, RZ ;  /* 0x000000061806b210 */ /* 0x004fca0007f9e0ff */
[----:B------:R-:W-:-:S06]  /*42c0*/  @!P3 IMAD.X R7, R32, 0x1, R7, P4 ;  /* 0x000000012007b824 */ /* 0x000fcc00020e0607 */
[----:B---3--:R-:W2:Y:S01]  /*42d0*/  @!P2 LDC.64 R38, c[0x0][0x5c0] ;  /* 0x00017000ff26ab82 */ /* 0x008ea20000000a00 */
[----:B----4-:R-:W-:-:S04]  /*42e0*/  LOP3.LUT R26, R26, 0xff, RZ, 0xc0, !PT ;  /* 0x000000ff1a1a7812 */ /* 0x010fc800078ec0ff */
        /* <DEDUP_REMOVED lines=22> */
[----:B--2---:R-:W-:-:S04]  /*4450*/  @!P3 IADD3 R6, P4, P5, R24, R6, R16 ;  /* 0x000000061806b210 */ /* 0x004fc80007d9e010 */
[----:B------:R-:W-:-:S07]  /*4460*/  @!P3 IADD3.X R7, R32, R7, R13, P4, P5 ;  /* 0x000000072007b210 */ /* 0x000fce00027ea40d */
[----:B---3--:R-:W2:Y:S01]  /*4470*/  @!P2 LDC.64 R38, c[0x0][0x5c0] ;  /* 0x00017000ff26ab82 */ /* 0x008ea20000000a00 */
[----:B----4-:R-:W-:-:S04]  /*4480*/  LOP3.LUT R26, R26, 0xff, RZ, 0xc0, !PT ;  /* 0x000000ff1a1a7812 */ /* 0x010fc800078ec0ff */
[----:B------:R-:W-:-:S05]  /*4490*/  F2FP.F16.E4M3.UNPACK_B R26, R26 ;  /* 0x0000001aff1a723e */ /* 0x000fca00020006ff */
[----:B------:R-:W-:-:S05]  /*44a0*/  HADD2.F32 R26, -RZ, R26.H0_H0 ;  /* 0x2000001aff1a7230 */ /* 0x000fca0000004100 */
[----:B------:R-:W-:Y:S01]  /*44b0*/  FMUL R41, R26, R11 ;  /* 0x0000000b1a297220 */ /* 0x000fe20000400000 */
[----:B------:R-:W-:-:S03]  /*44c0*/  PRMT R26, RZ, 0x7610, R26 ;  /* 0x00007610ff1a7816 */ /* 0x000fc6000000001a */
[----:B------:R-:W-:-:S05]  /*44d0*/  FFMA R41, R166, R10, R41 ;  /* 0x0000000aa6297223 */ /* 0x000fca0000000029 */
[----:B------:R-:W-:-:S05]  /*44e0*/  F2FP.SATFINITE.E4M3.F32.PACK_AB_MERGE_C R43, RZ, R41, RZ ;  /* 0x00000029ff2b723e */ /* 0x000fca00048070ff */
        /* <DEDUP_REMOVED lines=16> */
[----:B--2---:R-:W-:Y:S02]  /*45f0*/  @!P3 IADD3 R40, P4, R24, R6, RZ ;  /* 0x000000061828b210 */ /* 0x004fe40007f9e0ff */
[----:B----4-:R-:W-:-:S04]  /*4600*/  LOP3.LUT R26, R26, 0xff, RZ, 0xc0, !PT ;  /* 0x000000ff1a1a7812 */ /* 0x010fc800078ec0ff */
[----:B------:R-:W-:-:S05]  /*4610*/  F2FP.F16.E4M3.UNPACK_B R26, R26 ;  /* 0x0000001aff1a723e */ /* 0x000fca00020006ff */
[----:B------:R-:W-:-:S05]  /*4620*/  HADD2.F32 R26, -RZ, R26.H0_H0 ;  /* 0x2000001aff1a7230 */ /* 0x000fca0000004100 */
[----:B------:R-:W-:Y:S01]  /*4630*/  FMUL R41, R26, R11 ;  /* 0x0000000b1a297220 */ /* 0x000fe20000400000 */
[----:B------:R-:W-:-:S03]  /*4640*/  PRMT R26, RZ, 0x7610, R26 ;  /* 0x00007610ff1a7816 */ /* 0x000fc6000000001a */
[----:B------:R-:W-:Y:S01]  /*4650*/  FFMA R158, R158, R10, R41 ;  /* 0x0000000a9e9e7223 */ /* 0x000fe20000000029 */
[----:B------:R-:W-:Y:S02]  /*4660*/  @!P3 IMAD.X R41, R32, 0x1, R7, P4 ;  /* 0x000000012029b824 */ /* 0x000fe400020e0607 */
[----:B------:R-:W2:Y:S02]  /*4670*/  @!P2 LDC.64 R6, c[0x0][0x5c0] ;  /* 0x00017000ff06ab82 */ /* 0x000ea40000000a00 */
[----:B---3--:R-:W-:-:S05]  /*4680*/  F2FP.SATFINITE.E4M3.F32.PACK_AB_MERGE_C R43, RZ, R158, RZ ;  /* 0x0000009eff2b723e */ /* 0x008fca00048070ff */
        /* <DEDUP_REMOVED lines=16> */
[----:B--2---:R-:W-:-:S11]  /*4790*/  @!P3 IADD3 R6, P4, P5, R24, R6, R16 ;  /* 0x000000061806b210 */ /* 0x004fd60007d9e010 */
[----:B---3--:R-:W2:Y:S01]  /*47a0*/  @!P2 LDC.64 R38, c[0x0][0x5c0] ;  /* 0x00017000ff26ab82 */ /* 0x008ea20000000a00 */
[----:B------:R-:W-:Y:S02]  /*47b0*/  @!P3 IADD3.X R7, R32, R7, R13, P4, P5 ;  /* 0x000000072007b210 */ /* 0x000fe400027ea40d */
        /* <DEDUP_REMOVED lines=11> */
[----:B------:R-:W-:Y:S02]  /*4870*/  @!P2 IADD3.X R39, R32, R39, R13, P4, P5 ;  /* 0x000000272027a210 */ /* 0x000fe400027ea40d */
[----:B---3--:R-:W-:-:S05]  /*4880*/  PRMT R6, RZ, 0x7610, R6 ;  /* 0x00007610ff067816 */ /* 0x008fca0000000006 */
[----:B------:R-:W2:Y:S01]  /*4890*/  @!P3 LDC.64 R42, c[0x0][0x5c0] ;  /* 0x00017000ff2abb82 */ /* 0x000ea20000000a00 */
[----:B----4-:R-:W-:-:S04]  /*48a0*/  LOP3.LUT R26, R26, 0xff, RZ, 0xc0, !PT ;  /* 0x000000ff1a1a7812 */ /* 0x010fc800078ec0ff */
[----:B------:R-:W-:-:S05]  /*48b0*/  F2FP.F16.E4M3.UNPACK_B R26, R26 ;  /* 0x0000001aff1a723e */ /* 0x000fca00020006ff */
[----:B------:R-:W-:-:S05]  /*48c0*/  HADD2.F32 R26, -RZ, R26.H0_H0 ;  /* 0x2000001aff1a7230 */ /* 0x000fca0000004100 */
[----:B------:R-:W-:-:S04]  /*48d0*/  FMUL R26, R26, R11 ;  /* 0x0000000b1a1a7220 */ /* 0x000fc80000400000 */
[----:B------:R-:W-:-:S05]  /*48e0*/  FFMA R26, R147, R10, R26 ;  /* 0x0000000a931a7223 */ /* 0x000fca000000001a */
[----:B------:R-:W-:-:S05]  /*48f0*/  F2FP.SATFINITE.E4M3.F32.PACK_AB_MERGE_C R41, RZ, R26, RZ ;  /* 0x0000001aff29723e */ /* 0x000fca00048070ff */
[----:B------:R3:W-:Y:S04]  /*4900*/  @!P2 STG.E.U8 desc[UR20][R38.64+0x19], R41 ;  /* 0x000019292600a986 */ /* 0x0007e8000c101114 */
[----:B------:R-:W4:Y:S01]  /*4910*/  @!P3 LDG.E.U8 R6, desc[UR20][R28.64+0x20] ;  /* 0x000020141c06b981 */ /* 0x000f22000c1e1100 */
[----:B------:R-:W-:-:S13]  /*4920*/  ISETP.LT.OR P2, PT, R30, 0x22, !P1 ;  /* 0x000000221e00780c */ /* 0x000fda0004f41670 */
[----:B---3--:R-:W3:Y:S01]  /*4930*/  @!P2 LDC.64 R38, c[0x0][0x5c0] ;  /* 0x00017000ff26ab82 */ /* 0x008ee20000000a00 */
[----:B----4-:R-:W-:-:S04]  /*4940*/  LOP3.LUT R6, R6, 0xff, RZ, 0xc0, !PT ;  /* 0x000000ff06067812 */ /* 0x010fc800078ec0ff */
[----:B------:R-:W-:-:S05]  /*4950*/  F2FP.F16.E4M3.UNPACK_B R6, R6 ;  /* 0x00000006ff06723e */ /* 0x000fca00020006ff */
[----:B------:R-:W-:-:S05]  /*4960*/  HADD2.F32 R6, -RZ, R6.H0_H0 ;  /* 0x20000006ff067230 */ /* 0x000fca0000004100 */
[----:B------:R-:W-:Y:S01]  /*4970*/  FMUL R26, R6, R11 ;  /* 0x0000000b061a7220 */ /* 0x000fe20000400000 */
[----:B--2---:R-:W-:-:S03]  /*4980*/  @!P3 IADD3 R6, P4, R24, R42, RZ ;  /* 0x0000002a1806b210 */ /* 0x004fc60007f9e0ff */
[----:B------:R-:W-:Y:S02]  /*4990*/  FFMA R26, R141, R10, R26 ;  /* 0x0000000a8d1a7223 */ /* 0x000fe4000000001a */
[----:B------:R-:W-:-:S03]  /*49a0*/  @!P3 IMAD.X R7, R32, 0x1, R43, P4 ;  /* 0x000000012007b824 */ /* 0x000fc600020e062b */
[----:B------:R-:W-:Y:S02]  /*49b0*/  F2FP.SATFINITE.E4M3.F32.PACK_AB_MERGE_C R41, RZ, R26, RZ ;  /* 0x0000001aff29723e */ /* 0x000fe400048070ff */
[----:B------:R-:W-:-:S03]  /*49c0*/  PRMT R26, RZ, 0x7610, R26 ;  /* 0x00007610ff1a7816 */ /* 0x000fc6000000001a */
[----:B------:R2:W-:Y:S04]  /*49d0*/  @!P3 STG.E.U8 desc[UR20][R6.64+0x20], R41 ;  /* 0x000020290600b986 */ /* 0x0005e8000c101114 */
[----:B------:R-:W4:Y:S01]  /*49e0*/  @!P2 LDG.E.U8 R26, desc[UR20][R28.64+0x21] ;  /* 0x000021141c1aa981 */ /* 0x000f22000c1e1100 */
[----:B------:R-:W-:Y:S02]  /*49f0*/  ISETP.LT.OR P3, PT, R30, 0x21, !P0 ;  /* 0x000000211e00780c */ /* 0x000fe40004761670 */
[----:B---3--:R-:W-:-:S05]  /*4a00*/  @!P2 IADD3 R38, P4, R24, R38, RZ ;  /* 0x000000261826a210 */ /* 0x008fca0007f9e0ff */
[----:B------:R-:W-:Y:S01]  /*4a10*/  @!P2 IMAD.X R39, R32, 0x1, R39, P4 ;  /* 0x000000012027a824 */ /* 0x000fe200020e0627 */
[----:B--2---:R-:W-:-:S05]  /*4a20*/  PRMT R6, RZ, 0x7610, R6 ;  /* 0x00007610ff067816 */ /* 0x004fca0000000006 */
        /* <DEDUP_REMOVED lines=9> */
[----:B------:R-:W-:Y:S02]  /*4ac0*/  ISETP.LT.OR P2, PT, R30, 0x22, !P0 ;  /* 0x000000221e00780c */ /* 0x000fe40004741670 */
[----:B----4-:R-:W-:-:S04]  /*4ad0*/  LOP3.LUT R6, R6, 0xff, RZ, 0xc0, !PT ;  /* 0x000000ff06067812 */ /* 0x010fc800078ec0ff */
[----:B------:R-:W-:-:S05]  /*4ae0*/  F2FP.F16.E4M3.UNPACK_B R6, R6 ;  /* 0x00000006ff06723e */ /* 0x000fca00020006ff */
[----:B------:R-:W-:-:S05]  /*4af0*/  HADD2.F32 R6, -RZ, R6.H0_H0 ;  /* 0x20000006ff067230 */ /* 0x000fca0000004100 */
[----:B------:R-:W-:Y:S01]  /*4b00*/  FMUL R26, R6, R11 ;  /* 0x0000000b061a7220 */ /* 0x000fe20000400000 */
[----:B--2---:R-:W-:-:S03]  /*4b10*/  @!P3 IADD3 R6, P4, P5, R24, R42, R16 ;  /* 0x0000002a1806b210 */ /* 0x004fc60007d9e010 */
[----:B------:R-:W-:Y:S01]  /*4b20*/  FFMA R26, R129, R10, R26 ;  /* 0x0000000a811a7223 */ /* 0x000fe2000000001a */
[----:B------:R-:W-:Y:S02]  /*4b30*/  @!P3 IADD3.X R7, R32, R43, R13, P4, P5 ;  /* 0x0000002b2007b210 */ /* 0x000fe400027ea40d */
[----:B------:R-:W2:Y:S02]  /*4b40*/  @!P2 LDC.64 R42, c[0x0][0x5c0] ;  /* 0x00017000ff2aab82 */ /* 0x000ea40000000a00 */
[----:B---3--:R-:W-:Y:S02]  /*4b50*/  F2FP.SATFINITE.E4M3.F32.PACK_AB_MERGE_C R41, RZ, R26, RZ ;  /* 0x0000001aff29723e */ /* 0x008fe400048070ff */
[----:B------:R-:W-:-:S03]  /*4b60*/  PRMT R26, RZ, 0x7610, R26 ;  /* 0x00007610ff1a7816 */ /* 0x000fc6000000001a */
[----:B------:R3:W-:Y:S04]  /*4b70*/  @!P3 STG.E.U8 desc[UR20][R6.64+0x20], R41 ;  /* 0x000020290600b986 */ /* 0x0007e8000c101114 */
[----:B------:R-:W4:Y:S01]  /*4b80*/  @!P2 LDG.E.U8 R26, desc[UR20][R36.64+0x21] ;  /* 0x00002114241aa981 */ /* 0x000f22000c1e1100 */
[----:B------:R-:W-:Y:S02]  /*4b90*/  ISETP.LT.OR P3, PT, R30, 0x29, !P1 ;  /* 0x000000291e00780c */ /* 0x000fe40004f61670 */
[----:B---3--:R-:W-:Y:S02]  /*4ba0*/  PRMT R6, RZ, 0x7610, R6 ;  /* 0x00007610ff067816 */ /* 0x008fe40000000006 */
[----:B--2---:R-:W-:Y:S02]  /*4bb0*/  @!P2 IADD3 R38, P4, P5, R24, R42, R16 ;  /* 0x0000002a1826a210 */ /* 0x004fe40007d9e010 */
[----:B----4-:R-:W-:-:S04]  /*4bc0*/  LOP3.LUT R26, R26, 0xff, RZ, 0xc0, !PT ;  /* 0x000000ff1a1a7812 */ /* 0x010fc800078ec0ff */
[----:B------:R-:W-:-:S05]  /*4bd0*/  F2FP.F16.E4M3.UNPACK_B R26, R26 ;  /* 0x0000001aff1a723e */ /* 0x000fca00020006ff */
[----:B------:R-:W-:-:S05]  /*4be0*/  HADD2.F32 R26, -RZ, R26.H0_H0 ;  /* 0x2000001aff1a7230 */ /* 0x000fca0000004100 */
[----:B------:R-:W-:-:S04]  /*4bf0*/  FMUL R39, R26, R11 ;  /* 0x0000000b1a277220 */ /* 0x000fc80000400000 */
[----:B------:R-:W-:Y:S01]  /*4c00*/  FFMA R138, R138, R10, R39 ;  /* 0x0000000a8a8a7223 */ /* 0x000fe20000000027 */
[----:B------:R-:W-:Y:S02]  /*4c10*/  @!P2 IADD3.X R39, R32, R43, R13, P4, P5 ;  /* 0x0000002b2027a210 */ /* 0x000fe400027ea40d */
[----:B------:R-:W2:Y:S02]  /*4c20*/  @!P3 LDC.64 R42, c[0x0][0x5c0] ;  /* 0x00017000ff2abb82 */ /* 0x000ea40000000a00 */
        /* <DEDUP_REMOVED lines=10> */
[----:B------:R-:W-:Y:S01]  /*4cd0*/  FFMA R26, R19, R10, R26 ;  /* 0x0000000a131a7223 */ /* 0x000fe2000000001a */
[----:B------:R-:W-:Y:S01]  /*4ce0*/  PRMT R19, RZ, 0x7610, R19 ;  /* 0x00007610ff137816 */ /* 0x000fe20000000013 */
[----:B------:R-:W-:-:S03]  /*4cf0*/  @!P3 IMAD.X R7, R32, 0x1, R43, P4 ;  /* 0x000000012007b824 */ /* 0x000fc600020e062b */
[----:B------:R-:W-:-:S05]  /*4d00*/  F2FP.SATFINITE.E4M3.F32.PACK_AB_MERGE_C R41, RZ, R26, RZ ;  /* 0x0000001aff29723e */ /* 0x000fca00048070ff */
        /* <DEDUP_REMOVED lines=16> */
[----:B---3--:R-:W-:-:S11]  /*4e10*/  PRMT R19, RZ, 0x7610, R19 ;  /* 0x00007610ff137816 */ /* 0x008fd60000000013 */
[----:B------:R-:W3:Y:S01]  /*4e20*/  @!P2 LDC.64 R38, c[0x0][0x5c0] ;  /* 0x00017000ff26ab82 */ /* 0x000ee20000000a00 */
[----:B----4-:R-:W-:-:S04]  /*4e30*/  LOP3.LUT R6, R6, 0xff, RZ, 0xc0, !PT ;  /* 0x000000ff06067812 */ /* 0x010fc800078ec0ff */
[----:B------:R-:W-:-:S05]  /*4e40*/  F2FP.F16.E4M3.UNPACK_B R6, R6 ;  /* 0x00000006ff06723e */ /* 0x000fca00020006ff */
[----:B------:R-:W-:-:S05]  /*4e50*/  HADD2.F32 R6, -RZ, R6.H0_H0 ;  /* 0x20000006ff067230 */ /* 0x000fca0000004100 */
[----:B------:R-:W-:Y:S01]  /*4e60*/  FMUL R7, R6, R11 ;  /* 0x0000000b06077220 */ /* 0x000fe20000400000 */
[----:B--2---:R-:W-:-:S03]  /*4e70*/  @!P3 IADD3 R6, P4, P5, R24, R40, R16 ;  /* 0x000000281806b210 */ /* 0x004fc60007d9e010 */
[----:B------:R-:W-:Y:S01]  /*4e80*/  FFMA R196, R196, R10, R7 ;  /* 0x0000000ac4c47223 */ /* 0x000fe20000000007 */
[----:B------:R-:W-:-:S04]  /*4e90*/  @!P3 IADD3.X R7, R32, R41, R13, P4, P5 ;  /* 0x000000292007b210 */ /* 0x000fc800027ea40d */
[----:B------:R-:W-:-:S05]  /*4ea0*/  F2FP.SATFINITE.E4M3.F32.PACK_AB_MERGE_C R41, RZ, R196, RZ ;  /* 0x000000c4ff29723e */ /* 0x000fca00048070ff */
[----:B------:R2:W-:Y:S04]  /*4eb0*/  @!P3 STG.E.U8 desc[UR20][R6.64+0x28], R41 ;  /* 0x000028290600b986 */ /* 0x0005e8000c101114 */
[----:B------:R-:W4:Y:S01]  /*4ec0*/  @!P2 LDG.E.U8 R19, desc[UR20][R36.64+0x29] ;  /* 0x000029142413a981 */ /* 0x000f22000c1e1100 */
[----:B------:R-:W-:Y:S02]  /*4ed0*/  ISETP.LT.OR P3, PT, R30, 0x31, !P1 ;  /* 0x000000311e00780c */ /* 0x000fe40004f61670 */
[----:B---3--:R-:W-:-:S04]  /*4ee0*/  @!P2 IADD3 R38, P4, P5, R24, R38, R16 ;  /* 0x000000261826a210 */ /* 0x008fc80007d9e010 */
[----:B------:R-:W-:Y:S02]  /*4ef0*/  @!P2 IADD3.X R39, R32, R39, R13, P4, P5 ;  /* 0x000000272027a210 */ /* 0x000fe400027ea40d */
        /* <DEDUP_REMOVED lines=17> */
[----:B--2---:R-:W-:-:S03]  /*5010*/  @!P3 IADD3 R6, P4, R24, R40, RZ ;  /* 0x000000281806b210 */ /* 0x004fc60007f9e0ff */
[----:B------:R-:W-:Y:S02]  /*5020*/  FFMA R122, R122, R10, R7 ;  /* 0x0000000a7a7a7223 */ /* 0x000fe40000000007 */
        /* <DEDUP_REMOVED lines=55> */
[----:B------:R4:W5:Y:S01]  /*53a0*/  @!P1 LDG.E.U8 R19, desc[UR20][R28.64+0x39] ;  /* 0x000039141c139981 */ /* 0x000962000c1e1100 */
[----:B------:R-:W-:Y:S02]  /*53b0*/  ISETP.LT.OR P2, PT, R30, 0x39, !P0 ;  /* 0x000000391e00780c */ /* 0x000fe40004741670 */
[----:B---3--:R-:W-:-:S05]  /*53c0*/  @!P1 IADD3 R38, P3, R24, R38, RZ ;  /* 0x0000002618269210 */ /* 0x008fca0007f7e0ff */
[----:B------:R-:W-:Y:S01]  /*53d0*/  @!P1 IMAD.X R39, R32, 0x1, R39, P3 ;  /* 0x0000000120279824 */ /* 0x000fe200018e0627 */
[----:B--2---:R-:W-:-:S05]  /*53e0*/  PRMT R6, RZ, 0x7610, R6 ;  /* 0x00007610ff067816 */ /* 0x004fca0000000006 */
[----:B----4-:R-:W2:Y:S01]  /*53f0*/  @!P2 LDC.64 R28, c[0x0][0x5c0] ;  /* 0x00017000ff1cab82 */ /* 0x010ea20000000a00 */
[----:B-----5:R-:W-:-:S04]  /*5400*/  LOP3.LUT R19, R19, 0xff, RZ, 0xc0, !PT ;  /* 0x000000ff13137812 */ /* 0x020fc800078ec0ff */
        /* <DEDUP_REMOVED lines=19> */
[----:B------:R3:W4:Y:S01]  /*5540*/  @!P1 LDG.E.U8 R19, desc[UR20][R36.64+0x39] ;  /* 0x0000391424139981 */ /* 0x000722000c1e1100 */
[----:B------:R-:W-:-:S05]  /*5550*/  IADD3 R29, P0, R33, 0x80, RZ ;  /* 0x00000080211d7810 */ /* 0x000fca0007f1e0ff */
[----:B--2---:R-:W-:Y:S01]  /*5560*/  IMAD.WIDE.U32 R6, R29, UR6, R34 ;  /* 0x000000061d067c25 */ /* 0x004fe2000f8e0022 */
[----:B---3--:R-:W-:Y:S02]  /*5570*/  @!P1 IADD3 R36, P4, P5, R24, R40, R16 ;  /* 0x0000002818249210 */ /* 0x008fe40007d9e010 */
[----:B------:R-:W-:Y:S02]  /*5580*/  IADD3 R6, P2, R6, UR10, RZ ;  /* 0x0000000a06067c10 */ /* 0x000fe4000ff5e0ff */
[----:B------:R-:W-:Y:S02]  /*5590*/  @!P1 IADD3.X R37, R32, R41, R13, P4, P5 ;  /* 0x0000002920259210 */ /* 0x000fe400027ea40d */
[----:B----4-:R-:W-:-:S04]  /*55a0*/  LOP3.LUT R19, R19, 0xff, RZ, 0xc0, !PT ;  /* 0x000000ff13137812 */ /* 0x010fc800078ec0ff */
[----:B------:R-:W-:-:S05]  /*55b0*/  F2FP.F16.E4M3.UNPACK_B R19, R19 ;  /* 0x00000013ff13723e */ /* 0x000fca00020006ff */
[----:B------:R-:W-:Y:S02]  /*55c0*/  HADD2.F32 R26, -RZ, R19.H0_H0 ;  /* 0x20000013ff1a7230 */ /* 0x000fe40000004100 */
[----:B------:R-:W-:Y:S01]  /*55d0*/  IMAD.X R19, RZ, RZ, R27, P0 ;  /* 0x000000ffff137224 */ /* 0x000fe200000e061b */
[----:B------:R-:W-:Y:S02]  /*55e0*/  ISETP.GE.AND P0, PT, R31, 0x81, PT ;  /* 0x000000811f00780c */ /* 0x000fe40003f06270 */
[----:B------:R-:W-:Y:S01]  /*55f0*/  FMUL R26, R26, R11 ;  /* 0x0000000b1a1a7220 */ /* 0x000fe20000400000 */
[----:B------:R-:W-:Y:S01]  /*5600*/  IMAD R28, R19, UR6, RZ ;  /* 0x00000006131c7c24 */ /* 0x000fe2000f8e02ff */
[----:B------:R-:W-:Y:S02]  /*5610*/  ISETP.LT.OR P3, PT, R30, 0x1, !P0 ;  /* 0x000000011e00780c */ /* 0x000fe40004761670 */
[----:B------:R-:W-:Y:S01]  /*5620*/  FFMA R26, R203, R10, R26 ;  /* 0x0000000acb1a7223 */ /* 0x000fe2000000001a */
[----:B------:R-:W-:Y:S01]  /*5630*/  IMAD R29, R29, UR7, R28 ;  /* 0x000000071d1d7c24 */ /* 0x000fe2000f8e021c */
[----:B------:R-:W-:-:S03]  /*5640*/  PRMT R19, RZ, 0x7610, R19 ;  /* 0x00007610ff137816 */ /* 0x000fc60000000013 */
[----:B------:R-:W-:Y:S02]  /*5650*/  F2FP.SATFINITE.E4M3.F32.PACK_AB_MERGE_C R39, RZ, R26, RZ ;  /* 0x0000001aff27723e */ /* 0x000fe400048070ff */
[----:B------:R-:W-:-:S03]  /*5660*/  IADD3.X R7, R7, UR11, R29, P2, !PT ;  /* 0x0000000b07077c10 */ /* 0x000fc600097fe41d */
[----:B------:R2:W-:Y:S01]  /*5670*/  @!P1 STG.E.U8 desc[UR20][R36.64+0x39], R39 ;  /* 0x0000392724009986 */ /* 0x0005e2000c101114 */
[----:B------:R-:W3:Y:S03]  /*5680*/  @!P3 LDC.64 R28, c[0x0][0x5c0] ;  /* 0x00017000ff1cbb82 */ /* 0x000ee60000000a00 */
[----:B------:R-:W4:Y:S01]  /*5690*/  @!P3 LDG.E.U8 R19, desc[UR20][R6.64] ;  /* 0x000000140613b981 */ /* 0x000f22000c1e1100 */
[----:B------:R-:W-:-:S13]  /*56a0*/  ISETP.LT.OR P2, PT, R30, 0x2, !P0 ;  /* 0x000000021e00780c */ /* 0x000fda0004741670 */
[----:B--2---:R-:W2:Y:S01]  /*56b0*/  @!P2 LDC.64 R38, c[0x0][0x5c0] ;  /* 0x00017000ff26ab82 */ /* 0x004ea20000000a00 */
[----:B---3--:R-:W-:-:S04]  /*56c0*/  @!P3 IADD3 R28, P1, P4, R24, R28, R15 ;  /* 0x0000001c181cb210 */ /* 0x008fc80007c3e00f */
[----:B------:R-:W-:Y:S02]  /*56d0*/  @!P3 IADD3.X R29, R32, R29, R12, P1, P4 ;  /* 0x0000001d201db210 */ /* 0x000fe40000fe840c */
[----:B----4-:R-:W-:-:S04]  /*56e0*/  LOP3.LUT R19, R19, 0xff, RZ, 0xc0, !PT ;  /* 0x000000ff13137812 */ /* 0x010fc800078ec0ff */
[----:B------:R-:W-:-:S05]  /*56f0*/  F2FP.F16.E4M3.UNPACK_B R19, R19 ;  /* 0x00000013ff13723e */ /* 0x000fca00020006ff */
[----:B------:R-:W-:Y:S01]  /*5700*/  HADD2.F32 R26, -RZ, R19.H0_H0 ;  /* 0x20000013ff1a7230 */ /* 0x000fe20000004100 */
[----:B------:R-:W-:-:S04]  /*5710*/  PRMT R19, RZ, 0x7610, R19 ;  /* 0x00007610ff137816 */ /* 0x000fc80000000013 */
[----:B------:R-:W-:-:S04]  /*5720*/  FMUL R26, R26, R11 ;  /* 0x0000000b1a1a7220 */ /* 0x000fc80000400000 */
[----:B------:R-:W-:-:S05]  /*5730*/  FFMA R26, R167, R10, R26 ;  /* 0x0000000aa71a7223 */ /* 0x000fca000000001a */
[----:B------:R-:W-:-:S05]  /*5740*/  F2FP.SATFINITE.E4M3.F32.PACK_AB_MERGE_C R41, RZ, R26, RZ ;  /* 0x0000001aff29723e */ /* 0x000fca00048070ff */
[----:B------:R3:W-:Y:S04]  /*5750*/  @!P3 STG.E.U8 desc[UR20][R28.64], R41 ;  /* 0x000000291c00b986 */ /* 0x0007e8000c101114 */
[----:B------:R-:W4:Y:S01]  /*5760*/  @!P2 LDG.E.U8 R19, desc[UR20][R6.64+0x1] ;  /* 0x000001140613a981 */ /* 0x000f22000c1e1100 */
[----:B------:R-:W-:Y:S02]  /*5770*/  IADD3 R37, P1, R33, 0x88, RZ ;  /* 0x0000008821257810 */ /* 0x000fe40007f3e0ff */
[----:B--2---:R-:W-:-:S03]  /*5780*/  @!P2 IADD3 R38, P4, P5, R24, R38, R15 ;  /* 0x000000261826a210 */ /* 0x004fc60007d9e00f */
[----:B------:R-:W-:Y:S01]  /*5790*/  IMAD.X R36, RZ, RZ, R27, P1 ;  /* 0x000000ffff247224 */ /* 0x000fe200008e061b */
[----:B------:R-:W-:Y:S01]  /*57a0*/  ISETP.GE.AND P1, PT, R31, 0x89, PT ;  /* 0x000000891f00780c */ /* 0x000fe20003f26270 */
[----:B---3--:R-:W-:Y:S01]  /*57b0*/  IMAD.WIDE.U32 R28, R37, UR6, R34 ;  /* 0x00000006251c7c25 */ /* 0x008fe2000f8e0022 */
[----:B------:R-:W-:Y:S02]  /*57c0*/  @!P2 IADD3.X R39, R32, R39, R12, P4, P5 ;  /* 0x000000272027a210 */ /* 0x000fe400027ea40c */
[----:B------:R-:W-:Y:S01]  /*57d0*/  ISETP.LT.OR P3, PT, R30, 0x1, !P1 ;  /* 0x000000011e00780c */ /* 0x000fe20004f61670 */
[----:B------:R-:W-:Y:S01]  /*57e0*/  IMAD R36, R36, UR6, RZ ;  /* 0x0000000624247c24 */ /* 0x000fe2000f8e02ff */
[----:B------:R-:W-:-:S03]  /*57f0*/  IADD3 R28, P4, R28, UR10, RZ ;  /* 0x0000000a1c1c7c10 */ /* 0x000fc6000ff9e0ff */
[----:B------:R-:W-:-:S05]  /*5800*/  IMAD R37, R37, UR7, R36 ;  /* 0x0000000725257c24 */ /* 0x000fca000f8e0224 */
[----:B------:R-:W-:-:S03]  /*5810*/  IADD3.X R29, R29, UR11, R37, P4, !PT ;  /* 0x0000000b1d1d7c10 */ /* 0x000fc6000a7fe425 */
[----:B------:R-:W2:Y:S01]  /*5820*/  @!P3 LDC.64 R42, c[0x0][0x5c0] ;  /* 0x00017000ff2abb82 */ /* 0x000ea20000000a00 */
        /* <DEDUP_REMOVED lines=9> */
[----:B------:R-:W-:Y:S02]  /*58c0*/  @!P3 IADD3 R37, P4, P5, R15, R24, R16 ;  /* 0x000000180f25b210 */ /* 0x000fe40007d9e010 */
[----:B------:R-:W-:Y:S02]  /*58d0*/  ISETP.LT.OR P2, PT, R30, 0x2, !P1 ;  /* 0x000000021e00780c */ /* 0x000fe40004f41670 */
[----:B----4-:R-:W-:-:S04]  /*58e0*/  LOP3.LUT R19, R19, 0xff, RZ, 0xc0, !PT ;  /* 0x000000ff13137812 */ /* 0x010fc800078ec0ff */
[----:B------:R-:W-:-:S05]  /*58f0*/  F2FP.F16.E4M3.UNPACK_B R19, R19 ;  /* 0x00000013ff13723e */ /* 0x000fca00020006ff */
[----:B------:R-:W-:-:S05]  /*5900*/  HADD2.F32 R26, -RZ, R19.H0_H0 ;  /* 0x20000013ff1a7230 */ /* 0x000fca0000004100 */
[----:B------:R-:W-:Y:S01]  /*5910*/  FMUL R19, R26, R11 ;  /* 0x0000000b1a137220 */ /* 0x000fe20000400000 */
[----:B------:R-:W-:Y:S02]  /*5920*/  @!P3 IADD3.X R26, R12, R32, R13, P4, P5 ;  /* 0x000000200c1ab210 */ /* 0x000fe400027ea40d */
[----:B--2---:R-:W-:Y:S01]  /*5930*/  @!P3 IADD3 R36, P4, R37, R42, RZ ;  /* 0x0000002a2524b210 */ /* 0x004fe20007f9e0ff */
[----:B------:R-:W-:-:S04]  /*5940*/  FFMA R19, R178, R10, R19 ;  /* 0x0000000ab2137223 */ /* 0x000fc80000000013 */
[----:B------:R-:W-:Y:S01]  /*5950*/  @!P3 IMAD.X R37, R26, 0x1, R43, P4 ;  /* 0x000000011a25b824 */ /* 0x000fe200020e062b */
[----:B---3--:R-:W-:Y:S01]  /*5960*/  F2FP.SATFINITE.E4M3.F32.PACK_AB_MERGE_C R41, RZ, R19, RZ ;  /* 0x00000013ff29723e */ /* 0x008fe200048070ff */
[----:B------:R-:W2:Y:S01]  /*5970*/  @!P2 LDC.64 R42, c[0x0][0x5c0] ;  /* 0x00017000ff2aab82 */ /* 0x000ea20000000a00 */
[----:B------:R-:W-:-:S03]  /*5980*/  PRMT R19, RZ, 0x7610, R19 ;  /* 0x00007610ff137816 */ /* 0x000fc60000000013 */
[----:B------:R3:W-:Y:S04]  /*5990*/  @!P3 STG.E.U8 desc[UR20][R36.64], R41 ;  /* 0x000000292400b986 */ /* 0x0007e8000c101114 */
[----:B------:R-:W4:Y:S01]  /*59a0*/  @!P2 LDG.E.U8 R19, desc[UR20][R28.64+0x1] ;  /* 0x000001141c13a981 */ /* 0x000f22000c1e1100 */
[----:B------:R-:W-:Y:S02]  /*59b0*/  @!P2 IADD3 R39, P4, P5, R15, R24, R16 ;  /* 0x000000180f27a210 */ /* 0x000fe40007d9e010 */
[----:B------:R-:W-:-:S13]  /*59c0*/  ISETP.LT.OR P3, PT, R30, 0x9, !P0 ;  /* 0x000000091e00780c */ /* 0x000fda0004761670 */
[----:B---3--:R-:W3:Y:S01]  /*59d0*/  @!P3 LDC.64 R36, c[0x0][0x5c0] ;  /* 0x00017000ff24bb82 */ /* 0x008ee20000000a00 */
        /* <DEDUP_REMOVED lines=8> */
[----:B------:R-:W-:Y:S02]  /*5a60*/  F2FP.SATFINITE.E4M3.F32.PACK_AB_MERGE_C R41, RZ, R19, RZ ;  /* 0x00000013ff29723e */ /* 0x000fe400048070ff */
[----:B------:R-:W-:-:S03]  /*5a70*/  PRMT R19, RZ, 0x7610, R19 ;  /* 0x00007610ff137816 */ /* 0x000fc60000000013 */
[----:B------:R2:W-:Y:S04]  /*5a80*/  @!P2 STG.E.U8 desc[UR20][R38.64+0x1], R41 ;  /* 0x000001292600a986 */ /* 0x0005e8000c101114 */
[----:B------:R-:W4:Y:S01]  /*5a90*/  @!P3 LDG.E.U8 R19, desc[UR20][R6.64+0x8] ;  /* 0x000008140613b981 */ /* 0x000f22000c1e1100 */
[----:B------:R-:W-:Y:S02]  /*5aa0*/  ISETP.LT.OR P2, PT, R30, 0xa, !P0 ;  /* 0x0000000a1e00780c */ /* 0x000fe40004741670 */
[----:B---3--:R-:W-:-:S04]  /*5ab0*/  @!P3 IADD3 R36, P4, P5, R24, R36, R15 ;  /* 0x000000241824b210 */ /* 0x008fc80007d9e00f */
[----:B------:R-:W-:-:S07]  /*5ac0*/  @!P3 IADD3.X R37, R32, R37, R12, P4, P5 ;  /* 0x000000252025b210 */ /* 0x000fce00027ea40c */
[----:B--2---:R-:W2:Y:S01]  /*5ad0*/  @!P2 LDC.64 R38, c[0x0][0x5c0] ;  /* 0x00017000ff26ab82 */ /* 0x004ea20000000a00 */
        /* <DEDUP_REMOVED lines=12> */
[----:B------:R-:W2:Y:S01]  /*5ba0*/  @!P3 LDC.64 R42, c[0x0][0x5c0] ;  /* 0x00017000ff2abb82 */ /* 0x000ea20000000a00 */
[----:B----4-:R-:W-:-:S04]  /*5bb0*/  LOP3.LUT R19, R19, 0xff, RZ, 0xc0, !PT ;  /* 0x000000ff13137812 */ /* 0x010fc800078ec0ff */
[----:B------:R-:W-:-:S05]  /*5bc0*/  F2FP.F16.E4M3.UNPACK_B R19, R19 ;  /* 0x00000013ff13723e */ /* 0x000fca00020006ff */
[----:B------:R-:W-:Y:S01]  /*5bd0*/  HADD2.F32 R26, -RZ, R19.H0_H0 ;  /* 0x20000013ff1a7230 */ /* 0x000fe20000004100 */
[----:B------:R-:W-:-:S04]  /*5be0*/  PRMT R19, RZ, 0x7610, R19 ;  /* 0x00007610ff137816 */ /* 0x000fc80000000013 */
[----:B------:R-:W-:-:S04]  /*5bf0*/  FMUL R26, R26, R11 ;  /* 0x0000000b1a1a7220 */ /* 0x000fc80000400000 */
[----:B------:R-:W-:-:S05]  /*5c00*/  FFMA R26, R169, R10, R26 ;  /* 0x0000000aa91a7223 */ /* 0x000fca000000001a */
[----:B---3--:R-:W-:-:S05]  /*5c10*/  F2FP.SATFINITE.E4M3.F32.PACK_AB_MERGE_C R41, RZ, R26, RZ ;  /* 0x0000001aff29723e */ /* 0x008fca00048070ff */
        /* <DEDUP_REMOVED lines=74> */
[----:B------:R-:W-:Y:S02]  /*60c0*/  ISETP.LT.OR P3, PT, R30, 0x19, !P0 ;  /* 0x000000191e00780c */ /* 0x000fe40004761670 */
[----:B------:R-:W-:Y:S02]  /*60d0*/  @!P2 IADD3.X R40, R12, R32, R13, P4, P5 ;  /* 0x000000200c28a210 */ /* 0x000fe400027ea40d */
[----:B--2---:R-:W-:-:S09]  /*60e0*/  @!P2 IADD3 R38, P4, R39, R42, RZ ;  /* 0x0000002a2726a210 */ /* 0x004fd20007f9e0ff */
[----:B---3--:R-:W2:Y:S01]  /*60f0*/  @!P3 LDC.64 R36, c[0x0][0x5c0] ;  /* 0x00017000ff24bb82 */ /* 0x008ea20000000a00 */
[----:B------:R-:W-:Y:S01]  /*6100*/  @!P2 IMAD.X R39, R40, 0x1, R43, P4 ;  /* 0x000000012827a824 */ /* 0x000fe200020e062b */
        /* <DEDUP_REMOVED lines=84> */
[----:B------:R-:W-:-:S05]  /*6650*/  HADD2.F32 R26, -RZ, R19.H0_H0 ;  /* 0x20000013ff1a7230 */ /* 0x000fca0000004100 */
[----:B------:R-:W-:-:S04]  /*6660*/  FMUL R19, R26, R11 ;  /* 0x0000000b1a137220 */ /* 0x000fc80000400000 */
[----:B------:R-:W-:-:S05]  /*6670*/  FFMA R19, R150, R10, R19 ;  /* 0x0000000a96137223 */ /* 0x000fca0000000013 */
[----:B---3--:R-:W-:Y:S02]  /*6680*/  F2FP.SATFINITE.E4M3.F32.PACK_AB_MERGE_C R41, RZ, R19, RZ ;  /* 0x00000013ff29723e */ /* 0x008fe400048070ff */
[----:B------:R-:W-:-:S03]  /*6690*/  PRMT R19, RZ, 0x7610, R19 ;  /* 0x00007610ff137816 */ /* 0x000fc60000000013 */
[----:B------:R3:W-:Y:S04]  /*66a0*/  @!P2 STG.E.U8 desc[UR20][R38.64+0x21], R41 ;  /* 0x000021292600a986 */ /* 0x0007e8000c101114 */
[----:B------:R-:W4:Y:S01]  /*66b0*/  @!P3 LDG.E.U8 R19, desc[UR20][R28.64+0x20] ;  /* 0x000020141c13b981 */ /* 0x000f22000c1e1100 */
[----:B------:R-:W-:Y:S02]  /*66c0*/  @!P3 IADD3 R37, P4, P5, R15, R24, R16 ;  /* 0x000000180f25b210 */ /* 0x000fe40007d9e010 */
[----:B------:R-:W-:Y:S02]  /*66d0*/  ISETP.LT.OR P2, PT, R30, 0x22, !P1 ;  /* 0x000000221e00780c */ /* 0x000fe40004f41670 */
[----:B------:R-:W-:Y:S02]  /*66e0*/  @!P3 IADD3.X R40, R12, R32, R13, P4, P5 ;  /* 0x000000200c28b210 */ /* 0x000fe400027ea40d */
[----:B--2---:R-:W-:-:S05]  /*66f0*/  @!P3 IADD3 R36, P4, R37, R42, RZ ;  /* 0x0000002a2524b210 */ /* 0x004fca0007f9e0ff */
[----:B------:R-:W-:-:S04]  /*6700*/  @!P3 IMAD.X R37, R40, 0x1, R43, P4 ;  /* 0x000000012825b824 */ /* 0x000fc800020e062b */
        /* <DEDUP_REMOVED lines=52> */
[----:B------:R-:W-:-:S13]  /*6a50*/  ISETP.LT.OR P2, PT, R30, 0x2a, !P1 ;  /* 0x0000002a1e00780c */ /* 0x000fda0004f41670 */
[----:B------:R-:W5:Y:S01]  /*6a60*/  @!P2 LDC.64 R42, c[0x0][0x5c0] ;  /* 0x00017000ff2aab82 */ /* 0x000f620000000a00 */
        /* <DEDUP_REMOVED lines=8> */
[----:B---3--:R-:W-:Y:S02]  /*6af0*/  F2FP.SATFINITE.E4M3.F32.PACK_AB_MERGE_C R23, RZ, R19, RZ ;  /* 0x00000013ff17723e */ /* 0x008fe400048070ff */
[----:B------:R-:W-:-:S03]  /*6b00*/  PRMT R19, RZ, 0x7610, R19 ;  /* 0x00007610ff137816 */ /* 0x000fc60000000013 */
[----:B------:R2:W-:Y:S04]  /*6b10*/  @!P3 STG.E.U8 desc[UR20][R36.64+0x28], R23 ;  /* 0x000028172400b986 */ /* 0x0005e8000c101114 */
[----:B------:R-:W3:Y:S01]  /*6b20*/  @!P2 LDG.E.U8 R19, desc[UR20][R28.64+0x29] ;  /* 0x000029141c13a981 */ /* 0x000ee2000c1e1100 */
[----:B------:R-:W-:Y:S02]  /*6b30*/  @!P2 IADD3 R39, P4, P5, R15, R24, R16 ;  /* 0x000000180f27a210 */ /* 0x000fe40007d9e010 */
[----:B------:R-:W-:Y:S02]  /*6b40*/  ISETP.LT.OR P3, PT, R30, 0x31, !P0 ;  /* 0x000000311e00780c */ /* 0x000fe40004761670 */
[----:B------:R-:W-:Y:S02]  /*6b50*/  @!P2 IADD3.X R40, R12, R32, R13, P4, P5 ;  /* 0x000000200c28a210 */ /* 0x000fe400027ea40d */
[----:B-----5:R-:W-:-:S05]  /*6b60*/  @!P2 IADD3 R38, P4, R39, R42, RZ ;  /* 0x0000002a2726a210 */ /* 0x020fca0007f9e0ff */
[----:B------:R-:W-:-:S04]  /*6b70*/  @!P2 IMAD.X R39, R40, 0x1, R43, P4 ;  /* 0x000000012827a824 */ /* 0x000fc800020e062b */
[----:B--2---:R-:W2:Y:S01]  /*6b80*/  @!P3 LDC.64 R36, c[0x0][0x5c0] ;  /* 0x00017000ff24bb82 */ /* 0x004ea20000000a00 */
[----:B---3--:R-:W-:-:S04]  /*6b90*/  LOP3.LUT R19, R19, 0xff, RZ, 0xc0, !PT ;  /* 0x000000ff13137812 */ /* 0x008fc800078ec0ff */
        /* <DEDUP_REMOVED lines=76> */
[----:B------:R4:W5:Y:S01]  /*7060*/  @!P0 LDG.E.U8 R19, desc[UR20][R6.64+0x39] ;  /* 0x0000391406138981 */ /* 0x000962000c1e1100 */
[----:B------:R-:W-:Y:S02]  /*7070*/  ISETP.LT.OR P2, PT, R30, 0x39, !P1 ;  /* 0x000000391e00780c */ /* 0x000fe40004f41670 */
[----:B--2---:R-:W-:-:S04]  /*7080*/  @!P0 IADD3 R38, P3, P4, R24, R38, R15 ;  /* 0x0000002618268210 */ /* 0x004fc80007c7e00f */
[----:B------:R-:W-:Y:S02]  /*7090*/  @!P0 IADD3.X R39, R32, R39, R12, P3, P4 ;  /* 0x0000002720278210 */ /* 0x000fe40001fe840c */
[----:B----4-:R-:W-:-:S05]  /*70a0*/  PRMT R6, RZ, 0x7610, R6 ;  /* 0x00007610ff067816 */ /* 0x010fca0000000006 */
[----:B---3--:R-:W2:Y:S01]  /*70b0*/  @!P2 LDC.64 R36, c[0x0][0x5c0] ;  /* 0x00017000ff24ab82 */ /* 0x008ea20000000a00 */
        /* <DEDUP_REMOVED lines=8> */
[----:B------:R-:W-:Y:S02]  /*7140*/  @!P2 IADD3 R7, P0, P3, R15, R24, R16 ;  /* 0x000000180f07a210 */ /* 0x000fe40007b1e010 */
[----:B------:R-:W-:Y:S02]  /*7150*/  ISETP.LT.OR P1, PT, R30, 0x3a, !P1 ;  /* 0x0000003a1e00780c */ /* 0x000fe40004f21670 */
[----:B---3--:R-:W-:-:S11]  /*7160*/  PRMT R19, RZ, 0x7610, R19 ;  /* 0x00007610ff137816 */ /* 0x008fd60000000013 */
[----:B------:R-:W3:Y:S01]  /*7170*/  @!P1 LDC.64 R40, c[0x0][0x5c0] ;  /* 0x00017000ff289b82 */ /* 0x000ee20000000a00 */
[----:B----4-:R-:W-:-:S04]  /*7180*/  LOP3.LUT R6, R6, 0xff, RZ, 0xc0, !PT ;  /* 0x000000ff06067812 */ /* 0x010fc800078ec0ff */
[----:B------:R-:W-:-:S05]  /*7190*/  F2FP.F16.E4M3.UNPACK_B R6, R6 ;  /* 0x00000006ff06723e */ /* 0x000fca00020006ff */
[----:B------:R-:W-:-:S05]  /*71a0*/  HADD2.F32 R6, -RZ, R6.H0_H0 ;  /* 0x20000006ff067230 */ /* 0x000fca0000004100 */
[----:B------:R-:W-:Y:S01]  /*71b0*/  FMUL R26, R6, R11 ;  /* 0x0000000b061a7220 */ /* 0x000fe20000400000 */
[----:B--2---:R-:W-:Y:S02]  /*71c0*/  @!P2 IADD3 R6, P4, R7, R36, RZ ;  /* 0x000000240706a210 */ /* 0x004fe40007f9e0ff */
[----:B------:R-:W-:Y:S01]  /*71d0*/  @!P2 IADD3.X R36, R12, R32, R13, P0, P3 ;  /* 0x000000200c24a210 */ /* 0x000fe200007e640d */
[----:B------:R-:W-:-:S04]  /*71e0*/  FFMA R26, R183, R10, R26 ;  /* 0x0000000ab71a7223 */ /* 0x000fc8000000001a */
[----:B------:R-:W-:Y:S01]  /*71f0*/  @!P2 IMAD.X R7, R36, 0x1, R37, P4 ;  /* 0x000000012407a824 */ /* 0x000fe200020e0625 */
[----:B------:R-:W-:-:S05]  /*7200*/  F2FP.SATFINITE.E4M3.F32.PACK_AB_MERGE_C R37, RZ, R26, RZ ;  /* 0x0000001aff25723e */ /* 0x000fca00048070ff */
[----:B------:R2:W-:Y:S04]  /*7210*/  @!P2 STG.E.U8 desc[UR20][R6.64+0x38], R37 ;  /* 0x000038250600a986 */ /* 0x0005e8000c101114 */
[----:B------:R4:W5:Y:S01]  /*7220*/  @!P1 LDG.E.U8 R19, desc[UR20][R28.64+0x39] ;  /* 0x000039141c139981 */ /* 0x000962000c1e1100 */
[----:B------:R-:W-:Y:S02]  /*7230*/  IADD3 R23, P0, R33, 0x100, RZ ;  /* 0x0000010021177810 */ /* 0x000fe40007f1e0ff */
[----:B------:R-:W-:-:S04]  /*7240*/  @!P1 IADD3 R39, P4, P5, R15, R24, R16 ;  /* 0x000000180f279210 */ /* 0x000fc80007d9e010 */
[----:B---3--:R-:W-:Y:S01]  /*7250*/  @!P1 IADD3 R36, P3, R39, R40, RZ ;  /* 0x0000002827249210 */ /* 0x008fe20007f7e0ff */
[----:B--2---:R-:W-:Y:S01]  /*7260*/  IMAD.WIDE.U32 R6, R23, UR6, R34 ;  /* 0x0000000617067c25 */ /* 0x004fe2000f8e0022 */
[----:B----4-:R-:W-:Y:S02]  /*7270*/  @!P1 IADD3.X R28, R12, R32, R13, P4, P5 ;  /* 0x000000200c1c9210 */ /* 0x010fe400027ea40d */
[----:B------:R-:W-:-:S03]  /*7280*/  IADD3 R6, P4, R6, UR10, RZ ;  /* 0x0000000a06067c10 */ /* 0x000fc6000ff9e0ff */
[----:B------:R-:W-:Y:S01]  /*7290*/  @!P1 IMAD.X R37, R28, 0x1, R41, P3 ;  /* 0x000000011c259824 */ /* 0x000fe200018e0629 */
[----:B-----5:R-:W-:-:S04]  /*72a0*/  LOP3.LUT R19, R19, 0xff, RZ, 0xc0, !PT ;  /* 0x000000ff13137812 */ /* 0x020fc800078ec0ff */
[----:B------:R-:W-:-:S05]  /*72b0*/  F2FP.F16.E4M3.UNPACK_B R19, R19 ;  /* 0x00000013ff13723e */ /* 0x000fca00020006ff */
[----:B------:R-:W-:-:S05]  /*72c0*/  HADD2.F32 R26, -RZ, R19.H0_H0 ;  /* 0x20000013ff1a7230 */ /* 0x000fca0000004100 */
[----:B------:R-:W-:Y:S01]  /*72d0*/  FMUL R19, R26, R11 ;  /* 0x0000000b1a137220 */ /* 0x000fe20000400000 */
[----:B------:R-:W-:Y:S01]  /*72e0*/  IMAD.X R26, RZ, RZ, R27, P0 ;  /* 0x000000ffff1a7224 */ /* 0x000fe200000e061b */
[----:B------:R-:W-:Y:S02]  /*72f0*/  ISETP.GE.AND P0, PT, R31, 0x101, PT ;  /* 0x000001011f00780c */ /* 0x000fe40003f06270 */
[----:B------:R-:W-:Y:S01]  /*7300*/  FFMA R19, R180, R10, R19 ;  /* 0x0000000ab4137223 */ /* 0x000fe20000000013 */
[----:B------:R-:W-:Y:S01]  /*7310*/  IMAD R26, R26, UR6, RZ ;  /* 0x000000061a1a7c24 */ /* 0x000fe2000f8e02ff */
[----:B------:R-:W-:-:S03]  /*7320*/  ISETP.LT.OR P2, PT, R30, 0x1, !P0 ;  /* 0x000000011e00780c */ /* 0x000fc60004741670 */
[----:B------:R-:W-:Y:S01]  /*7330*/  IMAD R23, R23, UR7, R26 ;  /* 0x0000000717177c24 */ /* 0x000fe2000f8e021a */
[----:B------:R-:W-:Y:S02]  /*7340*/  F2FP.SATFINITE.E4M3.F32.PACK_AB_MERGE_C R39, RZ, R19, RZ ;  /* 0x00000013ff27723e */ /* 0x000fe400048070ff */
[----:B------:R-:W-:Y:S02]  /*7350*/  PRMT R19, RZ, 0x7610, R19 ;  /* 0x00007610ff137816 */ /* 0x000fe40000000013 */
[----:B------:R-:W-:Y:S01]  /*7360*/  IADD3.X R7, R7, UR11, R23, P4, !PT ;  /* 0x0000000b07077c10 */ /* 0x000fe2000a7fe417 */
[----:B------:R2:W-:Y:S04]  /*7370*/  @!P1 STG.E.U8 desc[UR20][R36.64+0x39], R39 ;  /* 0x0000392724009986 */ /* 0x0005e8000c101114 */
[----:B------:R-:W3:Y:S01]  /*7380*/  @!P2 LDG.E.U8 R19, desc[UR20][R6.64] ;  /* 0x000000140613a981 */ /* 0x000ee2000c1e1100 */
[----:B------:R-:W4:Y:S01]  /*7390*/  @!P2 LDC.64 R28, c[0x0][0x5c0] ;  /* 0x00017000ff1cab82 */ /* 0x000f220000000a00 */
[----:B------:R-:W-:-:S13]  /*73a0*/  ISETP.LT.OR P3, PT, R30, 0x2, !P0 ;  /* 0x000000021e00780c */ /* 0x000fda0004761670 */
[----:B--2---:R-:W2:Y:S01]  /*73b0*/  @!P3 LDC.64 R36, c[0x0][0x5c0] ;  /* 0x00017000ff24bb82 */ /* 0x004ea20000000a00 */
[----:B----4-:R-:W-:-:S04]  /*73c0*/  @!P2 IADD3 R28, P1, P4, R24, R28, R17 ;  /* 0x0000001c181ca210 */ /* 0x010fc80007c3e011 */
[----:B------:R-:W-:Y:S02]  /*73d0*/  @!P2 IADD3.X R29, R32, R29, R14, P1, P4 ;  /* 0x0000001d201da210 */ /* 0x000fe40000fe840e */
        /* <DEDUP_REMOVED lines=13> */
[----:B------:R-:W-:Y:S01]  /*74b0*/  IMAD.WIDE.U32 R34, R33, UR6, R34 ;  /* 0x0000000621227c25 */ /* 0x000fe2000f8e0022 */
[----:B------:R-:W-:Y:S02]  /*74c0*/  @!P3 IADD3.X R37, R32, R37, R14, P4, P5 ;  /* 0x000000252025b210 */ /* 0x000fe400027ea40e */
[----:B------:R-:W-:Y:S01]  /*74d0*/  ISETP.LT.OR P2, PT, R30, 0x1, !P1 ;  /* 0x000000011e00780c */ /* 0x000fe20004f41670 */
[----:B------:R-:W-:-:S04]  /*74e0*/  IMAD R38, R27, UR6, RZ ;  /* 0x000000061b267c24 */ /* 0x000fc8000f8e02ff */
[----:B------:R-:W-:-:S08]  /*74f0*/  IMAD R33, R33, UR7, R38 ;  /* 0x0000000721217c24 */ /* 0x000fd0000f8e0226 */
[----:B------:R-:W2:Y:S01]  /*7500*/  @!P2 LDC.64 R38, c[0x0][0x5c0] ;  /* 0x00017000ff26ab82 */ /* 0x000ea20000000a00 */
[----:B----4-:R-:W-:-:S04]  /*7510*/  LOP3.LUT R19, R19, 0xff, RZ, 0xc0, !PT ;  /* 0x000000ff13137812 */ /* 0x010fc800078ec0ff */
[----:B------:R-:W-:-:S05]  /*7520*/  F2FP.F16.E4M3.UNPACK_B R19, R19 ;  /* 0x00000013ff13723e */ /* 0x000fca00020006ff */
[----:B------:R-:W-:Y:S01]  /*7530*/  HADD2.F32 R26, -RZ, R19.H0_H0 ;  /* 0x20000013ff1a7230 */ /* 0x000fe20000004100 */
[----:B------:R-:W-:-:S04]  /*7540*/  PRMT R19, RZ, 0x7610, R19 ;  /* 0x00007610ff137816 */ /* 0x000fc80000000013 */
[----:B------:R-:W-:-:S04]  /*7550*/  FMUL R26, R26, R11 ;  /* 0x0000000b1a1a7220 */ /* 0x000fc80000400000 */
[----:B------:R-:W-:Y:S01]  /*7560*/  FFMA R177, R177, R10, R26 ;  /* 0x0000000ab1b17223 */ /* 0x000fe2000000001a */
[----:B------:R-:W-:-:S04]  /*7570*/  IADD3 R26, P4, R34, UR10, RZ ;  /* 0x0000000a221a7c10 */ /* 0x000fc8000ff9e0ff */
[----:B------:R-:W-:Y:S02]  /*7580*/  F2FP.SATFINITE.E4M3.F32.PACK_AB_MERGE_C R177, RZ, R177, RZ ;  /* 0x000000b1ffb1723e */ /* 0x000fe400048070ff */
[----:B------:R-:W-:-:S03]  /*7590*/  IADD3.X R27, R35, UR11, R33, P4, !PT ;  /* 0x0000000b231b7c10 */ /* 0x000fc6000a7fe421 */
[----:B------:R4:W-:Y:S04]  /*75a0*/  @!P3 STG.E.U8 desc[UR20][R36.64+0x1], R177 ;  /* 0x000001b12400b986 */ /* 0x0009e8000c101114 */
[----:B------:R-:W5:Y:S01]  /*75b0*/  @!P2 LDG.E.U8 R19, desc[UR20][R26.64] ;  /* 0x000000141a13a981 */ /* 0x000f62000c1e1100 */
[----:B---3--:R-:W-:Y:S02]  /*75c0*/  @!P2 IADD3 R29, P4, P5, R17, R24, R16 ;  /* 0x00000018111da210 */ /* 0x008fe40007d9e010 */
[----:B------:R-:W-:Y:S02]  /*75d0*/  ISETP.LT.OR P3, PT, R30, 0x2, !P1 ;  /* 0x000000021e00780c */ /* 0x000fe40004f61670 */
[----:B------:R-:W-:-:S11]  /*75e0*/  @!P2 IADD3.X R34, R14, R32, R13, P4, P5 ;  /* 0x000000200e22a210 */ /* 0x000fd600027ea40d */
[----:B------:R-:W3:Y:S01]  /*75f0*/  @!P3 LDC.64 R40, c[0x0][0x5c0] ;  /* 0x00017000ff28bb82 */ /* 0x000ee20000000a00 */
[----:B-----5:R-:W-:-:S04]  /*7600*/  LOP3.LUT R19, R19, 0xff, RZ, 0xc0, !PT ;  /* 0x000000ff13137812 */ /* 0x020fc800078ec0ff */
        /* <DEDUP_REMOVED lines=9> */
[----:B------:R-:W5:Y:S01]  /*76a0*/  @!P3 LDG.E.U8 R19, desc[UR20][R26.64+0x1] ;  /* 0x000001141a13b981 */ /* 0x000f62000c1e1100 */
[----:B------:R-:W-:Y:S02]  /*76b0*/  @!P3 IADD3 R35, P4, P5, R17, R24, R16 ;  /* 0x000000181123b210 */ /* 0x000fe40007d9e010 */
[----:B------:R-:W-:Y:S02]  /*76c0*/  ISETP.LT.OR P2, PT, R30, 0x9, !P0 ;  /* 0x000000091e00780c */ /* 0x000fe40004741670 */
[----:B------:R-:W-:Y:S02]  /*76d0*/  @!P3 IADD3.X R38, R14, R32, R13, P4, P5 ;  /* 0x000000200e26b210 */ /* 0x000fe400027ea40d */
[----:B-----5:R-:W-:-:S04]  /*76e0*/  LOP3.LUT R19, R19, 0xff, RZ, 0xc0, !PT ;  /* 0x000000ff13137812 */ /* 0x020fc800078ec0ff */
[----:B------:R-:W-:-:S05]  /*76f0*/  F2FP.F16.E4M3.UNPACK_B R19, R19 ;  /* 0x00000013ff13723e */ /* 0x000fca00020006ff */
[----:B------:R-:W-:Y:S01]  /*7700*/  HADD2.F32 R34, -RZ, R19.H0_H0 ;  /* 0x20000013ff227230 */ /* 0x000fe20000004100 */
[----:B------:R-:W-:-:S04]  /*7710*/  PRMT R19, RZ, 0x7610, R19 ;  /* 0x00007610ff137816 */ /* 0x000fc80000000013 */
[----:B----4-:R-:W-:Y:S01]  /*7720*/  FMUL R36, R34, R11 ;  /* 0x0000000b22247220 */ /* 0x010fe20000400000 */
[----:B---3--:R-:W-:-:S03]  /*7730*/  @!P3 IADD3 R34, P4, R35, R40, RZ ;  /* 0x000000282322b210 */ /* 0x008fc60007f9e0ff */
[----:B------:R-:W-:Y:S02]  /*7740*/  FFMA R36, R171, R10, R36 ;  /* 0x0000000aab247223 */ /* 0x000fe40000000024 */
[----:B------:R-:W-:-:S03]  /*7750*/  @!P3 IMAD.X R35, R38, 0x1, R41, P4 ;  /* 0x000000012623b824 */ /* 0x000fc600020e0629 */
[----:B--2---:R-:W-:Y:S02]  /*7760*/  F2FP.SATFINITE.E4M3.F32.PACK_AB_MERGE_C R23, RZ, R36, RZ ;  /* 0x00000024ff17723e */ /* 0x004fe400048070ff */
[----:B------:R-:W2:Y:S03]  /*7770*/  @!P2 LDC.64 R36, c[0x0][0x5c0] ;  /* 0x00017000ff24ab82 */ /* 0x000ea60000000a00 */
[----:B------:R3:W-:Y:S04]  /*7780*/  @!P3 STG.E.U8 desc[UR20][R34.64+0x1], R23 ;  /* 0x000001172200b986 */ /* 0x0007e8000c101114 */
[----:B------:R-:W4:Y:S01]  /*7790*/  @!P2 LDG.E.U8 R19, desc[UR20][R6.64+0x8] ;  /* 0x000008140613a981 */ /* 0x000f22000c1e1100 */
[----:B------:R-:W-:-:S02]  /*77a0*/  ISETP.LT.OR P3, PT, R30, 0xa, !P0 ;  /* 0x0000000a1e00780c */ /* 0x000fc40004761670 */
        /* <DEDUP_REMOVED lines=12> */
[----:B------:R-:W-:-:S13]  /*7870*/  ISETP.LT.OR P2, PT, R30, 0x9, !P1 ;  /* 0x000000091e00780c */ /* 0x000fda0004f41670 */
[----:B------:R-:W5:Y:S01]  /*7880*/  @!P2 LDC.64 R40, c[0x0][0x5c0] ;  /* 0x00017000ff28ab82 */ /* 0x000f620000000a00 */
[----:B----4-:R-:W-:-:S04]  /*7890*/  LOP3.LUT R19, R19, 0xff, RZ, 0xc0, !PT ;  /* 0x000000ff13137812 */ /* 0x010fc800078ec0ff */
[----:B------:R-:W-:-:S05]  /*78a0*/  F2FP.F16.E4M3.UNPACK_B R19, R19 ;  /* 0x00000013ff13723e */ /* 0x000fca00020006ff */
[----:B------:R-:W-:-:S05]  /*78b0*/  HADD2.F32 R34, -RZ, R19.H0_H0 ;  /* 0x20000013ff227230 */ /* 0x000fca0000004100 */
[----:B------:R-:W-:Y:S01]  /*78c0*/  FMUL R19, R34, R11 ;  /* 0x0000000b22137220 */ /* 0x000fe20000400000 */
[----:B--2---:R-:W-:-:S03]  /*78d0*/  @!P3 IADD3 R34, P4, P5, R24, R36, R17 ;  /* 0x000000241822b210 */ /* 0x004fc60007d9e011 */
[----:B------:R-:W-:Y:S01]  /*78e0*/  FFMA R19, R168, R10, R19 ;  /* 0x0000000aa8137223 */ /* 0x000fe20000000013 */
[----:B------:R-:W-:-:S04]  /*78f0*/  @!P3 IADD3.X R35, R32, R37, R14, P4, P5 ;  /* 0x000000252023b210 */ /* 0x000fc800027ea40e */
[----:B---3--:R-:W-:Y:S02]  /*7900*/  F2FP.SATFINITE.E4M3.F32.PACK_AB_MERGE_C R23, RZ, R19, RZ ;  /* 0x00000013ff17723e */ /* 0x008fe400048070ff */
[----:B------:R-:W-:-:S03]  /*7910*/  PRMT R19, RZ, 0x7610, R19 ;  /* 0x00007610ff137816 */ /* 0x000fc60000000013 */
[----:B------:R2:W-:Y:S04]  /*7920*/  @!P3 STG.E.U8 desc[UR20][R34.64+0x9], R23 ;  /* 0x000009172200b986 */ /* 0x0005e8000c101114 */
[----:B------:R-:W3:Y:S01]  /*7930*/  @!P2 LDG.E.U8 R19, desc[UR20][R26.64+0x8] ;  /* 0x000008141a13a981 */ /* 0x000ee2000c1e1100 */
[----:B------:R-:W-:Y:S02]  /*7940*/  @!P2 IADD3 R29, P4, P5, R17, R24, R16 ;  /* 0x00000018111da210 */ /* 0x000fe40007d9e010 */
[----:B------:R-:W-:Y:S02]  /*7950*/  ISETP.LT.OR P3, PT, R30, 0xa, !P1 ;  /* 0x0000000a1e00780c */ /* 0x000fe40004f61670 */
[----:B------:R-:W-:Y:S02]  /*7960*/  @!P2 IADD3.X R38, R14, R32, R13, P4, P5 ;  /* 0x000000200e26a210 */ /* 0x000fe400027ea40d */
[----:B---3--:R-:W-:-:S04]  /*7970*/  LOP3.LUT R19, R19, 0xff, RZ, 0xc0, !PT ;  /* 0x000000ff13137812 */ /* 0x008fc800078ec0ff */
[----:B------:R-:W-:-:S05]  /*7980*/  F2FP.F16.E4M3.UNPACK_B R19, R19 ;  /* 0x00000013ff13723e */ /* 0x000fca00020006ff */
[----:B------:R-:W-:Y:S01]  /*7990*/  HADD2.F32 R28, -RZ, R19.H0_H0 ;  /* 0x20000013ff1c7230 */ /* 0x000fe20000004100 */
[----:B------:R-:W-:-:S04]  /*79a0*/  PRMT R19, RZ, 0x7610, R19 ;  /* 0x00007610ff137816 */ /* 0x000fc80000000013 */
[----:B------:R-:W-:Y:S01]  /*79b0*/  FMUL R36, R28, R11 ;  /* 0x0000000b1c247220 */ /* 0x000fe20000400000 */
[----:B-----5:R-:W-:-:S03]  /*79c0*/  @!P2 IADD3 R28, P4, R29, R40, RZ ;  /* 0x000000281d1ca210 */ /* 0x020fc60007f9e0ff */
[----:B------:R-:W-:Y:S02]  /*79d0*/  FFMA R36, R165, R10, R36 ;  /* 0x0000000aa5247223 */ /* 0x000fe40000000024 */
[----:B------:R-:W-:Y:S02]  /*79e0*/  @!P2 IMAD.X R29, R38, 0x1, R41, P4 ;  /* 0x00000001261da824 */ /* 0x000fe400020e0629 */
[----:B------:R-:W3:Y:S01]  /*79f0*/  @!P3 LDC.64 R40, c[0x0][0x5c0] ;  /* 0x00017000ff28bb82 */ /* 0x000ee20000000a00 */
[----:B--2---:R-:W-:-:S05]  /*7a00*/  F2FP.SATFINITE.E4M3.F32.PACK_AB_MERGE_C R23, RZ, R36, RZ ;  /* 0x00000024ff17723e */ /* 0x004fca00048070ff */
[----:B------:R2:W-:Y:S04]  /*7a10*/  @!P2 STG.E.U8 desc[UR20][R28.64+0x8], R23 ;  /* 0x000008171c00a986 */ /* 0x0005e8000c101114 */
[----:B------:R-:W4:Y:S01]  /*7a20*/  @!P3 LDG.E.U8 R19, desc[UR20][R26.64+0x9] ;  /* 0x000009141a13b981 */ /* 0x000f22000c1e1100 */
[----:B------:R-:W-:Y:S02]  /*7a30*/  @!P3 IADD3 R35, P4, P5, R17, R24, R16 ;  /* 0x000000181123b210 */ /* 0x000fe40007d9e010 */
[----:B------:R-:W-:Y:S02]  /*7a40*/  ISETP.LT.OR P2, PT, R30, 0x11, !P0 ;  /* 0x000000111e00780c */ /* 0x000fe40004741670 */
[----:B------:R-:W-:Y:S02]  /*7a50*/  @!P3 IADD3.X R38, R14, R32, R13, P4, P5 ;  /* 0x000000200e26b210 */ /* 0x000fe400027ea40d */
[----:B----4-:R-:W-:-:S04]  /*7a60*/  LOP3.LUT R19, R19, 0xff, RZ, 0xc0, !PT ;  /* 0x000000ff13137812 */ /* 0x010fc800078ec0ff */
[----:B------:R-:W-:-:S05]  /*7a70*/  F2FP.F16.E4M3.UNPACK_B R19, R19 ;  /* 0x00000013ff13723e */ /* 0x000fca00020006ff */
[----:B------:R-:W-:Y:S01]  /*7a80*/  HADD2.F32 R34, -RZ, R19.H0_H0 ;  /* 0x20000013ff227230 */ /* 0x000fe20000004100 */
[----:B------:R-:W-:-:S04]  /*7a90*/  PRMT R19, RZ, 0x7610, R19 ;  /* 0x00007610ff137816 */ /* 0x000fc80000000013 */
[----:B------:R-:W-:Y:S01]  /*7aa0*/  FMUL R36, R34, R11 ;  /* 0x0000000b22247220 */ /* 0x000fe20000400000 */
        /* <DEDUP_REMOVED lines=53> */
[----:B------:R-:W-:-:S05]  /*7e00*/  HADD2.F32 R34, -RZ, R19.H0_H0 ;  /* 0x20000013ff227230 */ /* 0x000fca0000004100 */
[----:B------:R-:W-:Y:S01]  /*7e10*/  FMUL R19, R34, R11 ;  /* 0x0000000b22137220 */ /* 0x000fe20000400000 */
[----:B---3--:R-:W-:-:S03]  /*7e20*/  @!P3 IADD3 R34, P4, R35, R38, RZ ;  /* 0x000000262322b210 */ /* 0x008fc60007f9e0ff */
[----:B------:R-:W-:Y:S02]  /*7e30*/  FFMA R19, R154, R10, R19 ;  /* 0x0000000a9a137223 */ /* 0x000fe40000000013 */
[----:B------:R-:W-:Y:S02]  /*7e40*/  @!P3 IMAD.X R35, R36, 0x1, R39, P4 ;  /* 0x000000012423b824 */ /* 0x000fe400020e0627 */
[----:B------:R-:W3:Y:S01]  /*7e50*/  @!P2 LDC.64 R38, c[0x0][0x5c0] ;  /* 0x00017000ff26ab82 */ /* 0x000ee20000000a00 */
[----:B--2---:R-:W-:Y:S02]  /*7e60*/  F2FP.SATFINITE.E4M3.F32.PACK_AB_MERGE_C R23, RZ, R19, RZ ;  /* 0x00000013ff17723e */ /* 0x004fe400048070ff */
[----:B------:R-:W-:-:S03]  /*7e70*/  PRMT R19, RZ, 0x7610, R19 ;  /* 0x00007610ff137816 */ /* 0x000fc60000000013 */
[----:B------:R2:W-:Y:S04]  /*7e80*/  @!P3 STG.E.U8 desc[UR20][R34.64+0x11], R23 ;  /* 0x000011172200b986 */ /* 0x0005e8000c101114 */
[----:B------:R-:W4:Y:S01]  /*7e90*/  @!P2 LDG.E.U8 R19, desc[UR20][R6.64+0x18] ;  /* 0x000018140613a981 */ /* 0x000f22000c1e1100 */
[----:B------:R-:W-:Y:S02]  /*7ea0*/  ISETP.LT.OR P3, PT, R30, 0x1a, !P0 ;  /* 0x0000001a1e00780c */ /* 0x000fe40004761670 */
[----:B----4-:R-:W-:-:S04]  /*7eb0*/  LOP3.LUT R19, R19, 0xff, RZ, 0xc0, !PT ;  /* 0x000000ff13137812 */ /* 0x010fc800078ec0ff */
[----:B------:R-:W-:-:S05]  /*7ec0*/  F2FP.F16.E4M3.UNPACK_B R19, R19 ;  /* 0x00000013ff13723e */ /* 0x000fca00020006ff */
[----:B------:R-:W-:Y:S01]  /*7ed0*/  HADD2.F32 R28, -RZ, R19.H0_H0 ;  /* 0x20000013ff1c7230 */ /* 0x000fe20000004100 */
[----:B------:R-:W-:-:S04]  /*7ee0*/  PRMT R19, RZ, 0x7610, R19 ;  /* 0x00007610ff137816 */ /* 0x000fc80000000013 */
[----:B------:R-:W-:Y:S01]  /*7ef0*/  FMUL R36, R28, R11 ;  /* 0x0000000b1c247220 */ /* 0x000fe20000400000 */
[----:B---3--:R-:W-:-:S03]  /*7f00*/  @!P2 IADD3 R28, P4, P5, R24, R38, R17 ;  /* 0x00000026181ca210 */ /* 0x008fc60007d9e011 */
[----:B------:R-:W-:Y:S01]  /*7f10*/  FFMA R36, R153, R10, R36 ;  /* 0x0000000a99247223 */ /* 0x000fe20000000024 */
[----:B------:R-:W-:Y:S02]  /*7f20*/  @!P2 IADD3.X R29, R32, R39, R14, P4, P5 ;  /* 0x00000027201da210 */ /* 0x000fe400027ea40e */
[----:B------:R-:W3:Y:S02]  /*7f30*/  @!P3 LDC.64 R38, c[0x0][0x5c0] ;  /* 0x00017000ff26bb82 */ /* 0x000ee40000000a00 */
[----:B--2---:R-:W-:-:S05]  /*7f40*/  F2FP.SATFINITE.E4M3.F32.PACK_AB_MERGE_C R23, RZ, R36, RZ ;  /* 0x00000024ff17723e */ /* 0x004fca00048070ff */
        /* <DEDUP_REMOVED lines=73> */
[----:B------:R-:W-:-:S11]  /*83e0*/  @!P2 IADD3.X R36, R14, R32, R13, P4, P5 ;  /* 0x000000200e24a210 */ /* 0x000fd600027ea40d */
[----:B------:R-:W5:Y:S01]  /*83f0*/  @!P3 LDC.64 R40, c[0x0][0x5c0] ;  /* 0x00017000ff28bb82 */ /* 0x000f620000000a00 */
[----:B----4-:R-:W-:-:S04]  /*8400*/  LOP3.LUT R19, R19, 0xff, RZ, 0xc0, !PT ;  /* 0x000000ff13137812 */ /* 0x010fc800078ec0ff */
[----:B------:R-:W-:-:S05]  /*8410*/  F2FP.F16.E4M3.UNPACK_B R19, R19 ;  /* 0x00000013ff13723e */ /* 0x000fca00020006ff */
[----:B------:R-:W-:-:S05]  /*8420*/  HADD2.F32 R28, -RZ, R19.H0_H0 ;  /* 0x20000013ff1c7230 */ /* 0x000fca0000004100 */
[----:B------:R-:W-:Y:S01]  /*8430*/  FMUL R19, R28, R11 ;  /* 0x0000000b1c137220 */ /* 0x000fe20000400000 */
[----:B---3--:R-:W-:-:S03]  /*8440*/  @!P2 IADD3 R28, P4, R29, R38, RZ ;  /* 0x000000261d1ca210 */ /* 0x008fc60007f9e0ff */
[----:B------:R-:W-:Y:S02]  /*8450*/  FFMA R19, R140, R10, R19 ;  /* 0x0000000a8c137223 */ /* 0x000fe40000000013 */
[----:B------:R-:W-:-:S03]  /*8460*/  @!P2 IMAD.X R29, R36, 0x1, R39, P4 ;  /* 0x00000001241da824 */ /* 0x000fc600020e0627 */
[----:B--2---:R-:W-:Y:S02]  /*8470*/  F2FP.SATFINITE.E4M3.F32.PACK_AB_MERGE_C R23, RZ, R19, RZ ;  /* 0x00000013ff17723e */ /* 0x004fe400048070ff */
        /* <DEDUP_REMOVED lines=87> */
[----:B------:R-:W-:-:S13]  /*89f0*/  ISETP.LT.OR P2, PT, R30, 0x31, !P1 ;  /* 0x000000311e00780c */ /* 0x000fda0004f41670 */
[----:B------:R-:W5:Y:S01]  /*8a00*/  @!P2 LDC.64 R40, c[0x0][0x5c0] ;  /* 0x00017000ff28ab82 */ /* 0x000f620000000a00 */
[----:B----4-:R-:W-:-:S04]  /*8a10*/  LOP3.LUT R19, R19, 0xff, RZ, 0xc0, !PT ;  /* 0x000000ff13137812 */ /* 0x010fc800078ec0ff */
[----:B------:R-:W-:-:S05]  /*8a20*/  F2FP.F16.E4M3.UNPACK_B R19, R19 ;  /* 0x00000013ff13723e */ /* 0x000fca00020006ff */
[----:B------:R-:W-:Y:S01]  /*8a30*/  HADD2.F32 R34, -RZ, R19.H0_H0 ;  /* 0x20000013ff227230 */ /* 0x000fe20000004100 */
[----:B------:R-:W-:-:S04]  /*8a40*/  PRMT R19, RZ, 0x7610, R19 ;  /* 0x00007610ff137816 */ /* 0x000fc80000000013 */
[----:B------:R-:W-:Y:S01]  /*8a50*/  FMUL R36, R34, R11 ;  /* 0x0000000b22247220 */ /* 0x000fe20000400000 */
[----:B---3--:R-:W-:-:S03]  /*8a60*/  @!P3 IADD3 R34, P4, P5, R24, R38, R17 ;  /* 0x000000261822b210 */ /* 0x008fc60007d9e011 */
[----:B------:R-:W-:Y:S01]  /*8a70*/  FFMA R36, R127, R10, R36 ;  /* 0x0000000a7f247223 */ /* 0x000fe20000000024 */
[----:B------:R-:W-:-:S04]  /*8a80*/  @!P3 IADD3.X R35, R32, R39, R14, P4, P5 ;  /* 0x000000272023b210 */ /* 0x000fc800027ea40e */
[----:B--2---:R-:W-:-:S05]  /*8a90*/  F2FP.SATFINITE.E4M3.F32.PACK_AB_MERGE_C R23, RZ, R36, RZ ;  /* 0x00000024ff17723e */ /* 0x004fca00048070ff */
        /* <DEDUP_REMOVED lines=38> */
[----:B--2---:R-:W-:-:S03]  /*8d00*/  @!P2 IADD3 R28, P3, P4, R24, R36, R17 ;  /* 0x00000024181ca210 */ /* 0x004fc60007c7e011 */
[----:B------:R-:W-:Y:S01]  /*8d10*/  FFMA R19, R20, R10, R19 ;  /* 0x0000000a14137223 */ /* 0x000fe20000000013 */
[----:B------:R-:W-:-:S04]  /*8d20*/  @!P2 IADD3.X R29, R32, R37, R14, P3, P4 ;  /* 0x00000025201da210 */ /* 0x000fc80001fe840e */
[----:B------:R-:W-:Y:S02]  /*8d30*/  F2FP.SATFINITE.E4M3.F32.PACK_AB_MERGE_C R23, RZ, R19, RZ ;  /* 0x00000013ff17723e */ /* 0x000fe400048070ff */
[----:B------:R-:W-:-:S03]  /*8d40*/  PRMT R19, RZ, 0x7610, R19 ;  /* 0x00007610ff137816 */ /* 0x000fc60000000013 */
[----:B------:R2:W-:Y:S04]  /*8d50*/  @!P2 STG.E.U8 desc[UR20][R28.64+0x38], R23 ;  /* 0x000038171c00a986 */ /* 0x0005e8000c101114 */
[----:B------:R4:W5:Y:S01]  /*8d60*/  @!P0 LDG.E.U8 R19, desc[UR20][R6.64+0x39] ;  /* 0x0000391406138981 */ /* 0x000962000c1e1100 */
[----:B------:R-:W-:Y:S02]  /*8d70*/  ISETP.LT.OR P2, PT, R30, 0x39, !P1 ;  /* 0x000000391e00780c */ /* 0x000fe40004f41670 */
[----:B---3--:R-:W-:-:S04]  /*8d80*/  @!P0 IADD3 R34, P3, P4, R24, R34, R17 ;  /* 0x0000002218228210 */ /* 0x008fc80007c7e011 */
[----:B------:R-:W-:Y:S02]  /*8d90*/  @!P0 IADD3.X R35, R32, R35, R14, P3, P4 ;  /* 0x0000002320238210 */ /* 0x000fe40001fe840e */
[----:B----4-:R-:W-:Y:S02]  /*8da0*/  PRMT R6, RZ, 0x7610, R6 ;  /* 0x00007610ff067816 */ /* 0x010fe40000000006 */
[----:B-----5:R-:W-:-:S04]  /*8db0*/  LOP3.LUT R19, R19, 0xff, RZ, 0xc0, !PT ;  /* 0x000000ff13137812 */ /* 0x020fc800078ec0ff */
[----:B------:R-:W-:-:S05]  /*8dc0*/  F2FP.F16.E4M3.UNPACK_B R19, R19 ;  /* 0x00000013ff13723e */ /* 0x000fca00020006ff */
[----:B------:R-:W-:-:S05]  /*8dd0*/  HADD2.F32 R20, -RZ, R19.H0_H0 ;  /* 0x20000013ff147230 */ /* 0x000fca0000004100 */
[----:B------:R-:W-:-:S04]  /*8de0*/  FMUL R19, R20, R11 ;  /* 0x0000000b14137220 */ /* 0x000fc80000400000 */
[----:B------:R-:W-:Y:S02]  /*8df0*/  FFMA R19, R22, R10, R19 ;  /* 0x0000000a16137223 */ /* 0x000fe40000000013 */
[----:B--2---:R-:W2:Y:S03]  /*8e00*/  @!P2 LDC.64 R22, c[0x0][0x5c0] ;  /* 0x00017000ff16ab82 */ /* 0x004ea60000000a00 */
[----:B------:R-:W-:-:S05]  /*8e10*/  F2FP.SATFINITE.E4M3.F32.PACK_AB_MERGE_C R19, RZ, R19, RZ ;  /* 0x00000013ff13723e */ /* 0x000fca00048070ff */
[----:B------:R3:W-:Y:S04]  /*8e20*/  @!P0 STG.E.U8 desc[UR20][R34.64+0x39], R19 ;  /* 0x0000391322008986 */ /* 0x0007e8000c101114 */
[----:B------:R-:W4:Y:S01]  /*8e30*/  @!P2 LDG.E.U8 R6, desc[UR20][R26.64+0x38] ;  /* 0x000038141a06a981 */ /* 0x000f22000c1e1100 */
[----:B------:R-:W-:Y:S01]  /*8e40*/  @!P2 IADD3 R7, P0, P3, R17, R24, R16 ;  /* 0x000000181107a210 */ /* 0x000fe20007b1e010 */
[----:B------:R-:W-:Y:S01]  /*8e50*/  BSSY B1, `(.L_x_34) ;  /* 0x000000f000017945 */ /* 0x000fe20003800000 */
[----:B------:R-:W-:Y:S02]  /*8e60*/  ISETP.LT.OR P1, PT, R30, 0x3a, !P1 ;  /* 0x0000003a1e00780c */ /* 0x000fe40004f21670 */
[----:B---3--:R-:W-:Y:S02]  /*8e70*/  PRMT R19, RZ, 0x7610, R19 ;  /* 0x00007610ff137816 */ /* 0x008fe40000000013 */
        /* <DEDUP_REMOVED lines=9> */
[----:B------:R2:W-:Y:S01]  /*8f10*/  @!P2 STG.E.U8 desc[UR20][R6.64+0x38], R21 ;  /* 0x000038150600a986 */ /* 0x0005e2000c101114 */
[----:B------:R-:W-:Y:S05]  /*8f20*/  @P1 BRA `(.L_x_35) ;  /* 0x0000000000041947 */ /* 0x000fea0003800000 */
[----:B------:R3:W5:Y:S02]  /*8f30*/  LDG.E.U8 R19, desc[UR20][R26.64+0x39] ;  /* 0x000039141a137981 */ /* 0x000764000c1e1100 */
.L_x_35:
[----:B------:R-:W-:Y:S05]  /*8f40*/  BSYNC B1 ;  /* 0x0000000000017941 */ /* 0x000fea0003800000 */
.L_x_34:
[----:B------:R-:W-:Y:S05]  /*8f50*/  @P1 BRA `(.L_x_36) ;  /* 0x0000003c00381947 */ /* 0x000fea0003800000 */
[----:B-----5:R-:W-:Y:S01]  /*8f60*/  LOP3.LUT R19, R19, 0xff, RZ, 0xc0, !PT ;  /* 0x000000ff13137812 */ /* 0x020fe200078ec0ff */
[----:B------:R-:W-:Y:S01]  /*8f70*/  ULDC.64 UR6, c[0x0][0x5c0] ;  /* 0x0001700000067ab9 */ /* 0x000fe20000000a00 */
[----:B------:R-:W-:Y:S02]  /*8f80*/  IADD3 R24, P0, P1, R17, R24, R16 ;  /* 0x0000001811187210 */ /* 0x000fe4000791e010 */
[----:B------:R-:W-:Y:S02]  /*8f90*/  F2FP.F16.E4M3.UNPACK_B R19, R19 ;  /* 0x00000013ff13723e */ /* 0x000fe400020006ff */
[----:B------:R-:W-:-:S03]  /*8fa0*/  IADD3.X R32, R14, R32, R13, P0, P1 ;  /* 0x000000200e207210 */ /* 0x000fc600007e240d */
[----:B--2---:R-:W-:-:S05]  /*8fb0*/  HADD2.F32 R6, -RZ, R19.H0_H0 ;  /* 0x20000013ff067230 */ /* 0x004fca0000004100 */
[----:B------:R-:W-:Y:S01]  /*8fc0*/  FMUL R7, R6, R11 ;  /* 0x0000000b06077220 */ /* 0x000fe20000400000 */
[----:B------:R-:W-:-:S03]  /*8fd0*/  IADD3 R6, P0, R24, UR6, RZ ;  /* 0x0000000618067c10 */ /* 0x000fc6000ff1e0ff */
[----:B------:R-:W-:Y:S01]  /*8fe0*/  FFMA R120, R120, R10, R7 ;  /* 0x0000000a78787223 */ /* 0x000fe20000000007 */
[----:B------:R-:W-:-:S04]  /*8ff0*/  IADD3.X R7, R32, UR7, RZ, P0, !PT ;  /* 0x0000000720077c10 */ /* 0x000fc800087fe4ff */
[----:B------:R-:W-:-:S05]  /*9000*/  F2FP.SATFINITE.E4M3.F32.PACK_AB_MERGE_C R19, RZ, R120, RZ ;  /* 0x00000078ff13723e */ /* 0x000fca00048070ff */
[----:B------:R4:W-:Y:S01]  /*9010*/  STG.E.U8 desc[UR20][R6.64+0x39], R19 ;  /* 0x0000391306007986 */ /* 0x0009e2000c101114 */
[----:B------:R-:W-:Y:S05]  /*9020*/  BRA `(.L_x_36) ;  /* 0x0000003c00047947 */ /* 0x000fea0003800000 */
.L_x_33:
[----:B------:R-:W-:Y:S01]  /*9030*/  ISETP.GE.AND P0, PT, R31, 0x9, PT ;  /* 0x000000091f00780c */ /* 0x000fe20003f06270 */
[----:B------:R-:W-:Y:S01]  /*9040*/  STL.64 [R1+0x38], R170 ;  /* 0x000038aa01007387 */ /* 0x000fe20000100a00 */
[----:B------:R-:W-:Y:S01]  /*9050*/  LOP3.LUT R9, R9, 0xfffffbff, RZ, 0xc0, !PT ;  /* 0xfffffbff09097812 */ /* 0x000fe200078ec0ff */
[-C--:B--2---:R-:W-:Y:S01]  /*9060*/  FMUL R209, R209, R10.reuse ;  /* 0x0000000ad1d17220 */ /* 0x084fe20000400000 */
[C---:B------:R-:W-:Y:S01]  /*9070*/  ISETP.LT.OR P4, PT, R30.reuse, 0x1, !P0 ;  /* 0x000000011e00780c */ /* 0x040fe20004781670 */
[----:B------:R2:W-:Y:S01]  /*9080*/  STL.64 [R1+0x30], R162 ;  /* 0x000030a201007387 */ /* 0x0005e20000100a00 */
[C---:B------:R-:W-:Y:S01]  /*9090*/  ISETP.LT.OR P3, PT, R30.reuse, 0x2, !P0 ;  /* 0x000000021e00780c */ /* 0x040fe20004761670 */
[-C--:B------:R-:W-:Y:S01]  /*90a0*/  FMUL R131, R131, R10.reuse ;  /* 0x0000000a83837220 */ /* 0x080fe20000400000 */
[C---:B------:R-:W-:Y:S01]  /*90b0*/  ISETP.LT.OR P1, PT, R30.reuse, 0x9, !P0 ;  /* 0x000000091e00780c */ /* 0x040fe20004721670 */
[----:B------:R3:W-:Y:S01]  /*90c0*/  STL.64 [R1+0x28], R120 ;  /* 0x0000287801007387 */ /* 0x0007e20000100a00 */
[----:B------:R-:W-:Y:S01]  /*90d0*/  ISETP.LT.OR P6, PT, R30, 0xa, !P0 ;  /* 0x0000000a1e00780c */ /* 0x000fe200047c1670 */
[----:B------:R-:W-:Y:S01]  /*90e0*/  FMUL R210, R210, R10 ;  /* 0x0000000ad2d27220 */ /* 0x000fe20000400000 */
[----:B------:R-:W-:Y:S01]  /*90f0*/  LOP3.LUT R25, R25, 0xfffffffd, RZ, 0xc0, !PT ;  /* 0xfffffffd19197812 */ /* 0x000fe200078ec0ff */
[----:B------:R-:W-:Y:S01]  /*9100*/  STL.64 [R1+0x20], R20 ;  /* 0x0000201401007387 */ /* 0x000fe20000100a00 */
[----:B------:R-:W-:-:S02]  /*9110*/  LOP3.LUT R33, R33, 0xfffff7ff, RZ, 0xc0, !PT ;  /* 0xfffff7ff21217812 */ /* 0x000fc400078ec0ff */
[----:B------:R-:W-:Y:S01]  /*9120*/  F2FP.SATFINITE.E4M3.F32.PACK_AB_MERGE_C R209, RZ, R209, RZ ;  /* 0x000000d1ffd1723e */ /* 0x000fe200048070ff */
[----:B------:R-:W4:Y:S01]  /*9130*/  @!P4 LDC.64 R6, c[0x0][0x5c0] ;  /* 0x00017000ff06cb82 */ /* 0x000f220000000a00 */
[----:B------:R-:W-:Y:S01]  /*9140*/  @P4 LOP3.LUT R9, R9, 0x400, RZ, 0xfc, !PT ;  /* 0x0000040009094812 */ /* 0x000fe200078efcff */
[----:B------:R-:W-:Y:S01]  /*9150*/  STL.64 [R1+0x18], R4 ;  /* 0x0000180401007387 */ /* 0x000fe20000100a00 */
[----:B------:R-:W-:Y:S02]  /*9160*/  F2FP.SATFINITE.E4M3.F32.PACK_AB_MERGE_C R131, RZ, R131, RZ ;  /* 0x00000083ff83723e */ /* 0x000fe400048070ff */
[----:B------:R-:W-:Y:S01]  /*9170*/  LOP3.LUT R9, R9, 0xfffffffb, RZ, 0xc0, !PT ;  /* 0xfffffffb09097812 */ /* 0x000fe200078ec0ff */
[----:B------:R3:W-:Y:S01]  /*9180*/  STL.64 [R1+0x10], R2 ;  /* 0x0000100201007387 */ /* 0x0007e20000100a00 */
[----:B------:R-:W-:Y:S01]  /*9190*/  @P6 LOP3.LUT R25, R25, 0x2, RZ, 0xfc, !PT ;  /* 0x0000000219196812 */ /* 0x000fe200078efcff */
[----:B------:R-:W0:Y:S01]  /*91a0*/  @!P3 LDC.64 R26, c[0x0][0x5c0] ;  /* 0x00017000ff1abb82 */ /* 0x000e220000000a00 */
[----:B------:R-:W-:-:S02]  /*91b0*/  F2FP.SATFINITE.E4M3.F32.PACK_AB_MERGE_C R103, RZ, R210, RZ ;  /* 0x000000d2ff67723e */ /* 0x000fc400048070ff */
[----:B------:R-:W-:-:S05]  /*91c0*/  LOP3.LUT R25, R25, 0xffffffef, RZ, 0xc0, !PT ;  /* 0xffffffef19197812 */ /* 0x000fca00078ec0ff */
[----:B------:R-:W1:Y:S01]  /*91d0*/  @!P1 LDC.64 R28, c[0x0][0x5c0] ;  /* 0x00017000ff1c9b82 */ /* 0x000e620000000a00 */
[----:B----4-:R-:W-:-:S04]  /*91e0*/  @!P4 IADD3 R96, P2, P5, R24, R6, R16 ;  /* 0x000000061860c210 */ /* 0x010fc80007d5e010 */
[----:B------:R-:W-:-:S03]  /*91f0*/  @!P4 IADD3.X R97, R32, R7, R13, P2, P5 ;  /* 0x000000072061c210 */ /* 0x000fc600017ea40d */
[----:B------:R-:W4:Y:S01]  /*9200*/  @!P6 LDC.64 R6, c[0x0][0x5c0] ;  /* 0x00017000ff06eb82 */ /* 0x000f220000000a00 */
[----:B------:R-:W-:Y:S02]  /*9210*/  ISETP.LT.OR P4, PT, R30, 0x11, !P0 ;  /* 0x000000111e00780c */ /* 0x000fe40004781670 */
[----:B0-----:R-:W-:-:S04]  /*9220*/  @!P3 IADD3 R100, P2, P5, R24, R26, R16 ;  /* 0x0000001a1864b210 */ /* 0x001fc80007d5e010 */
[----:B------:R-:W-:Y:S02]  /*9230*/  @!P3 IADD3.X R101, R32, R27, R13, P2, P5 ;  /* 0x0000001b2065b210 */ /* 0x000fe400017ea40d */
[----:B-1----:R-:W-:-:S04]  /*9240*/  @!P1 IADD3 R104, P2, P5, R24, R28, R16 ;  /* 0x0000001c18689210 */ /* 0x002fc80007d5e010 */
[----:B------:R-:W-:Y:S02]  /*9250*/  @!P1 IADD3.X R105, R32, R29, R13, P2, P5 ;  /* 0x0000001d20699210 */ /* 0x000fe400017ea40d */
[----:B------:R-:W-:-:S04]  /*9260*/  @P4 LOP3.LUT R25, R25, 0x10, RZ, 0xfc, !PT ;  /* 0x0000001019194812 */ /* 0x000fc800078efcff */
[----:B------:R-:W-:Y:S02]  /*9270*/  LOP3.LUT R25, R25, 0xffffffdf, RZ, 0xc0, !PT ;  /* 0xffffffdf19197812 */ /* 0x000fe400078ec0ff */
[----:B----4-:R-:W-:-:S04]  /*9280*/  @!P6 IADD3 R108, P2, P5, R24, R6, R16 ;  /* 0x00000006186ce210 */ /* 0x010fc80007d5e010 */
[----:B------:R-:W-:Y:S02]  /*9290*/  @!P6 IADD3.X R109, R32, R7, R13, P2, P5 ;  /* 0x00000007206de210 */ /* 0x000fe400017ea40d */
[----:B------:R-:W0:Y:S02]  /*92a0*/  @!P4 LDC.64 R6, c[0x0][0x5c0] ;  /* 0x00017000ff06cb82 */ /* 0x000e240000000a00 */
[----:B0-----:R-:W-:-:S04]  /*92b0*/  @!P4 IADD3 R114, P2, P5, R24, R6, R16 ;  /* 0x000000061872c210 */ /* 0x001fc80007d5e010 */
[----:B------:R-:W-:Y:S02]  /*92c0*/  @!P4 IADD3.X R115, R32, R7, R13, P2, P5 ;  /* 0x000000072073c210 */ /* 0x000fe400017ea40d */
[----:B------:R-:W-:-:S13]  /*92d0*/  ISETP.LT.OR P4, PT, R30, 0x12, !P0 ;  /* 0x000000121e00780c */ /* 0x000fda0004781670 */
[----:B------:R-:W0:Y:S01]  /*92e0*/  @!P4 LDC.64 R6, c[0x0][0x5c0] ;  /* 0x00017000ff06cb82 */ /* 0x000e220000000a00 */
[----:B------:R-:W-:-:S04]  /*92f0*/  @P4 LOP3.LUT R25, R25, 0x20, RZ, 0xfc, !PT ;  /* 0x0000002019194812 */ /* 0x000fc800078efcff */
[----:B------:R-:W-:Y:S02]  /*9300*/  LOP3.LUT R25, R25, 0xffffffbf, RZ, 0xc0, !PT ;  /* 0xffffffbf19197812 */ /* 0x000fe400078ec0ff */
[----:B0-----:R-:W-:-:S04]  /*9310*/  @!P4 IADD3 R116, P2, P5, R24, R6, R16 ;  /* 0x000000061874c210 */ /* 0x001fc80007d5e010 */
[----:B------:R-:W-:Y:S02]  /*9320*/  @!P4 IADD3.X R117, R32, R7, R13, P2, P5 ;  /* 0x000000072075c210 */ /* 0x000fe400017ea40d */
[----:B------:R-:W-:-:S13]  /*9330*/  ISETP.LT.OR P4, PT, R30, 0x19, !P0 ;  /* 0x000000191e00780c */ /* 0x000fda0004781670 */
[----:B------:R-:W2:Y:S01]  /*9340*/  @!P4 LDC.64 R6, c[0x0][0x5c0] ;  /* 0x00017000ff06cb82 */ /* 0x000ea20000000a00 */
[----:B------:R-:W-:-:S04]  /*9350*/  @P4 LOP3.LUT R25, R25, 0x40, RZ, 0xfc, !PT ;  /* 0x0000004019194812 */ /* 0x000fc800078efcff */
[----:B------:R-:W-:Y:S02]  /*9360*/  LOP3.LUT R25, R25, 0xf7ffffff, RZ, 0xc0, !PT ;  /* 0xf7ffffff19197812 */ /* 0x000fe400078ec0ff */
[----:B--2---:R-:W-:-:S04]  /*9370*/  @!P4 IADD3 R162, P2, P5, R24, R6, R16 ;  /* 0x0000000618a2c210 */ /* 0x004fc80007d5e010 */
[----:B------:R-:W-:Y:S02]  /*9380*/  @!P4 IADD3.X R163, R32, R7, R13, P2, P5 ;  /* 0x0000000720a3c210 */ /* 0x000fe400017ea40d */
[----:B------:R-:W-:-:S13]  /*9390*/  ISETP.LT.OR P4, PT, R30, 0x1a, !P0 ;  /* 0x0000001a1e00780c */ /* 0x000fda0004781670 */
[----:B------:R-:W0:Y:S01]  /*93a0*/  @!P4 LDC.64 R6, c[0x0][0x5c0] ;  /* 0x00017000ff06cb82 */ /* 0x000e220000000a00 */
[----:B------:R-:W-:-:S04]  /*93b0*/  @P4 LOP3.LUT R33, R33, 0x800, RZ, 0xfc, !PT ;  /* 0x0000080021214812 */ /* 0x000fc800078efcff */
[----:B------:R-:W-:Y:S02]  /*93c0*/  LOP3.LUT R33, R33, 0xfeffffff, RZ, 0xc0, !PT ;  /* 0xfeffffff21217812 */ /* 0x000fe400078ec0ff */
[----:B0-----:R-:W-:-:S04]  /*93d0*/  @!P4 IADD3 R170, P2, P5, R24, R6, R16 ;  /* 0x0000000618aac210 */ /* 0x001fc80007d5e010 */
[----:B------:R-:W-:Y:S01]  /*93e0*/  @!P4 IADD3.X R171, R32, R7, R13, P2, P5 ;  /* 0x0000000720abc210 */ /* 0x000fe200017ea40d */
[-C--:B------:R-:W-:Y:S01]  /*93f0*/  FMUL R201, R201, R10.reuse ;  /* 0x0000000ac9c97220 */ /* 0x080fe20000400000 */
[----:B------:R-:W-:Y:S01]  /*9400*/  ISETP.LT.OR P4, PT, R30, 0x21, !P0 ;  /* 0x000000211e00780c */ /* 0x000fe20004781670 */
[-C--:B------:R-:W-:Y:S01]  /*9410*/  FMUL R193, R193, R10.reuse ;  /* 0x0000000ac1c17220 */ /* 0x080fe20000400000 */
[-C--:B------:R-:W-:Y:S01]  /*9420*/  FMUL R191, R191, R10.reuse ;  /* 0x0000000abfbf7220 */ /* 0x080fe20000400000 */
[-C--:B------:R-:W-:Y:S01]  /*9430*/  FMUL R175, R175, R10.reuse ;  /* 0x0000000aafaf7220 */ /* 0x080fe20000400000 */
[-C--:B------:R-:W-:Y:S01]  /*9440*/  FMUL R173, R173, R10.reuse ;  /* 0x0000000aadad7220 */ /* 0x080fe20000400000 */
[-C--:B------:R-:W-:Y:S01]  /*9450*/  FMUL R164, R164, R10.reuse ;  /* 0x0000000aa4a47220 */ /* 0x080fe20000400000 */
[-C--:B------:R-:W-:Y:S01]  /*9460*/  FMUL R158, R158, R10.reuse ;  /* 0x0000000a9e9e7220 */ /* 0x080fe20000400000 */
[-C--:B------:R-:W-:Y:S01]  /*9470*/  FMUL R156, R156, R10.reuse ;  /* 0x0000000a9c9c7220 */ /* 0x080fe20000400000 */
[----:B------:R-:W-:Y:S01]  /*9480*/  FMUL R147, R147, R10 ;  /* 0x0000000a93937220 */ /* 0x000fe20000400000 */
[----:B------:R-:W-:-:S02]  /*9490*/  IMAD.MOV.U32 R210, RZ, RZ, R170 ;  /* 0x000000ffffd27224 */ /* 0x000fc400078e00aa */
[----:B------:R-:W-:Y:S02]  /*94a0*/  IMAD.MOV.U32 R211, RZ, RZ, R171 ;  /* 0x000000ffffd37224 */ /* 0x000fe400078e00ab */
[----:B------:R-:W0:Y:S01]  /*94b0*/  @!P4 LDC.64 R28, c[0x0][0x5c0] ;  /* 0x00017000ff1ccb82 */ /* 0x000e220000000a00 */
[----:B------:R-:W-:-:S04]  /*94c0*/  @P4 LOP3.LUT R33, R33, 0x1000000, RZ, 0xfc, !PT ;  /* 0x0100000021214812 */ /* 0x000fc800078efcff */
[----:B------:R-:W-:Y:S02]  /*94d0*/  LOP3.LUT R33, R33, 0xfdffffff, RZ, 0xc0, !PT ;  /* 0xfdffffff21217812 */ /* 0x000fe400078ec0ff */
        /* <DEDUP_REMOVED lines=44> */
[----:B------:R-:W-:-:S04]  /*97a0*/  ISETP.GE.AND P0, PT, R31, 0x81, PT ;  /* 0x000000811f00780c */ /* 0x000fc80003f06270 */
        /* <DEDUP_REMOVED lines=92> */
[----:B------:R-:W-:Y:S02]  /*9d70*/  @P4 LOP3.LUT R33, R33, 0x400, RZ, 0xfc, !PT ;  /* 0x0000040021214812 */ /* 0x000fe400078efcff */
[----:B0-----:R-:W-:-:S04]  /*9d80*/  @!P4 IADD3 R212, P0, P2, R24, R26, R15 ;  /* 0x0000001a18d4c210 */ /* 0x001fc80007a1e00f */
[----:B------:R-:W-:Y:S02]  /*9d90*/  @!P4 IADD3.X R213, R32, R27, R12, P0, P2 ;  /* 0x0000001b20d5c210 */ /* 0x000fe400007e440c */
[----:B------:R-:W-:-:S04]  /*9da0*/  ISETP.GE.AND P2, PT, R31, 0x101, PT ;  /* 0x000001011f00780c */ /* 0x000fc80003f46270 */
[----:B------:R-:W-:-:S09]  /*9db0*/  ISETP.LT.OR P4, PT, R30, 0x1, !P2 ;  /* 0x000000011e00780c */ /* 0x000fd20005781670 */
[----:B------:R-:W-:-:S04]  /*9dc0*/  @P2 LOP3.LUT R9, R9, 0x40, RZ, 0xfc, !PT ;  /* 0x0000004009092812 */ /* 0x000fc800078efcff */
[----:B------:R-:W0:Y:S01]  /*9dd0*/  @!P4 LDC.64 R26, c[0x0][0x5c0] ;  /* 0x00017000ff1acb82 */ /* 0x000e220000000a00 */
[----:B------:R-:W-:Y:S02]  /*9de0*/  LOP3.LUT R9, R9, 0xfffffeff, RZ, 0xc0, !PT ;  /* 0xfffffeff09097812 */ /* 0x000fe400078ec0ff */
[----:B0-----:R-:W-:-:S04]  /*9df0*/  @!P4 IADD3 R214, P0, P5, R24, R26, R17 ;  /* 0x0000001a18d6c210 */ /* 0x001fc80007d1e011 */
[----:B------:R-:W-:Y:S02]  /*9e00*/  @!P4 IADD3.X R215, R32, R27, R14, P0, P5 ;  /* 0x0000001b20d7c210 */ /* 0x000fe400007ea40e */
[----:B------:R-:W-:-:S13]  /*9e10*/  ISETP.LT.OR P4, PT, R30, 0x2, !P2 ;  /* 0x000000021e00780c */ /* 0x000fda0005781670 */
[----:B------:R-:W0:Y:S02]  /*9e20*/  @!P4 LDC.64 R26, c[0x0][0x5c0] ;  /* 0x00017000ff1acb82 */ /* 0x000e240000000a00 */
        /* <DEDUP_REMOVED lines=27> */
[----:B------:R-:W3:Y:S02]  /*9fe0*/  @!P4 LDC.64 R26, c[0x0][0x5c0] ;  /* 0x00017000ff1acb82 */ /* 0x000ee40000000a00 */
[----:B---3--:R-:W-:-:S04]  /*9ff0*/  @!P4 IADD3 R120, P0, P5, R24, R26, R17 ;  /* 0x0000001a1878c210 */ /* 0x008fc80007d1e011 */
[----:B------:R-:W-:-:S05]  /*a000*/  @!P4 IADD3.X R121, R32, R27, R14, P0, P5 ;  /* 0x0000001b2079c210 */ /* 0x000fca00007ea40e */
[----:B------:R0:W-:Y:S01]  /*a010*/  @!P4 STL.64 [R1], R120 ;  /* 0x000000780100c387 */ /* 0x0001e20000100a00 */
[----:B------:R-:W-:-:S13]  /*a020*/  ISETP.LT.OR P4, PT, R30, 0x22, !P2 ;  /* 0x000000221e00780c */ /* 0x000fda0005781670 */
[----:B------:R-:W1:Y:S02]  /*a030*/  @!P4 LDC.64 R26, c[0x0][0x5c0] ;  /* 0x00017000ff1acb82 */ /* 0x000e640000000a00 */
[----:B-1----:R-:W-:-:S04]  /*a040*/  @!P4 IADD3 R2, P0, P5, R24, R26, R17 ;  /* 0x0000001a1802c210 */ /* 0x002fc80007d1e011 */
[----:B------:R-:W-:-:S05]  /*a050*/  @!P4 IADD3.X R3, R32, R27, R14, P0, P5 ;  /* 0x0000001b2003c210 */ /* 0x000fca00007ea40e */
[----:B------:R1:W-:Y:S01]  /*a060*/  @!P4 STL.64 [R1+0x8], R2 ;  /* 0x000008020100c387 */ /* 0x0003e20000100a00 */
[----:B------:R-:W-:Y:S02]  /*a070*/  ISETP.LT.OR P4, PT, R30, 0x29, !P2 ;  /* 0x000000291e00780c */ /* 0x000fe40005781670 */
[----:B------:R-:W-:Y:S01]  /*a080*/  F2FP.SATFINITE.E4M3.F32.PACK_AB_MERGE_C R201, RZ, R201, RZ ;  /* 0x000000c9ffc9723e */ /* 0x000fe200048070ff */
[-C--:B------:R-:W-:Y:S01]  /*a090*/  FMUL R141, R141, R10.reuse ;  /* 0x0000000a8d8d7220 */ /* 0x080fe20000400000 */
[----:B------:R-:W-:Y:S01]  /*a0a0*/  F2FP.SATFINITE.E4M3.F32.PACK_AB_MERGE_C R193, RZ, R193, RZ ;  /* 0x000000c1ffc1723e */ /* 0x000fe200048070ff */
[-C--:B------:R-:W-:Y:S01]  /*a0b0*/  FMUL R139, R139, R10.reuse ;  /* 0x0000000a8b8b7220 */ /* 0x080fe20000400000 */
[----:B------:R-:W-:Y:S01]  /*a0c0*/  F2FP.SATFINITE.E4M3.F32.PACK_AB_MERGE_C R191, RZ, R191, RZ ;  /* 0x000000bfffbf723e */ /* 0x000fe200048070ff */
[-C--:B------:R-:W-:Y:S01]  /*a0d0*/  FMUL R129, R129, R10.reuse ;  /* 0x0000000a81817220 */ /* 0x080fe20000400000 */
[----:B------:R-:W-:Y:S01]  /*a0e0*/  F2FP.SATFINITE.E4M3.F32.PACK_AB_MERGE_C R175, RZ, R175, RZ ;  /* 0x000000afffaf723e */ /* 0x000fe200048070ff */
[-C--:B------:R-:W-:Y:S01]  /*a0f0*/  FMUL R138, R138, R10.reuse ;  /* 0x0000000a8a8a7220 */ /* 0x080fe20000400000 */
[----:B------:R-:W-:Y:S01]  /*a100*/  F2FP.SATFINITE.E4M3.F32.PACK_AB_MERGE_C R173, RZ, R173, RZ ;  /* 0x000000adffad723e */ /* 0x000fe200048070ff */
[----:B------:R-:W-:Y:S01]  /*a110*/  FMUL R19, R19, R10 ;  /* 0x0000000a13137220 */ /* 0x000fe20000400000 */
[----:B------:R-:W-:Y:S01]  /*a120*/  F2FP.SATFINITE.E4M3.F32.PACK_AB_MERGE_C R119, RZ, R164, RZ ;  /* 0x000000a4ff77723e */ /* 0x000fe200048070ff */
[----:B------:R-:W0:Y:S01]  /*a130*/  @!P4 LDC.64 R26, c[0x0][0x5c0] ;  /* 0x00017000ff1acb82 */ /* 0x000e220000000a00 */
[----:B------:R-:W-:Y:S01]  /*a140*/  F2FP.SATFINITE.E4M3.F32.PACK_AB_MERGE_C R158, RZ, R158, RZ ;  /* 0x0000009eff9e723e */ /* 0x000fe200048070ff */
[-C--:B------:R-:W-:Y:S01]  /*a150*/  FMUL R126, R126, R10.reuse ;  /* 0x0000000a7e7e7220 */ /* 0x080fe20000400000 */
        /* <DEDUP_REMOVED lines=21> */
[--C-:B0-----:R-:W-:Y:S01]  /*a2b0*/  @!P4 IADD3 R120, P0, P5, R24, R26, R17.reuse ;  /* 0x0000001a1878c210 */ /* 0x101fe20007d1e011 */
[-C--:B------:R-:W-:Y:S01]  /*a2c0*/  FMUL R187, R187, R10.reuse ;  /* 0x0000000abbbb7220 */ /* 0x080fe20000400000 */
[-C--:B------:R-:W-:Y:S01]  /*a2d0*/  FMUL R197, R197, R10.reuse ;  /* 0x0000000ac5c57220 */ /* 0x080fe20000400000 */
[-C--:B------:R-:W-:Y:S01]  /*a2e0*/  FMUL R190, R190, R10.reuse ;  /* 0x0000000abebe7220 */ /* 0x080fe20000400000 */
[----:B------:R-:W-:Y:S01]  /*a2f0*/  @!P4 IADD3.X R121, R32, R27, R14, P0, P5 ;  /* 0x0000001b2079c210 */ /* 0x000fe200007ea40e */
[-C--:B------:R-:W-:Y:S01]  /*a300*/  FMUL R194, R194, R10.reuse ;  /* 0x0000000ac2c27220 */ /* 0x080fe20000400000 */
[----:B------:R-:W-:Y:S01]  /*a310*/  ISETP.LT.OR P4, PT, R30, 0x2a, !P2 ;  /* 0x0000002a1e00780c */ /* 0x000fe20005781670 */
[-C--:B------:R-:W-:Y:S01]  /*a320*/  FMUL R159, R159, R10.reuse ;  /* 0x0000000a9f9f7220 */ /* 0x080fe20000400000 */
[-C--:B------:R-:W-:Y:S01]  /*a330*/  FMUL R150, R150, R10.reuse ;  /* 0x0000000a96967220 */ /* 0x080fe20000400000 */
[----:B------:R-:W-:Y:S01]  /*a340*/  FMUL R23, R23, R10 ;  /* 0x0000000a17177220 */ /* 0x000fe20000400000 */
[----:B------:R-:W2:Y:S09]  /*a350*/  LDL.LU.64 R170, [R1+0x38] ;  /* 0x0000380001aa7983 */ /* 0x000eb20000300a00 */
        /* <DEDUP_REMOVED lines=8> */
[----:B------:R-:W1:Y:S02]  /*a3e0*/  @!P4 LDC.64 R26, c[0x0][0x5c0] ;  /* 0x00017000ff1acb82 */ /* 0x000e640000000a00 */
[----:B-1----:R-:W-:-:S04]  /*a3f0*/  @!P4 IADD3 R2, P0, P5, R24, R26, R17 ;  /* 0x0000001a1802c210 */ /* 0x002fc80007d1e011 */
[----:B------:R-:W-:Y:S02]  /*a400*/  @!P4 IADD3.X R3, R32, R27, R14, P0, P5 ;  /* 0x0000001b2003c210 */ /* 0x000fe400007ea40e */
[----:B------:R-:W-:-:S04]  /*a410*/  ISETP.GE.AND P0, PT, R31, 0x89, PT ;  /* 0x000000891f00780c */ /* 0x000fc80003f06270 */
[C---:B------:R-:W-:Y:S02]  /*a420*/  ISETP.LT.OR P2, PT, R30.reuse, 0x1, !P0 ;  /* 0x000000011e00780c */ /* 0x040fe40004741670 */
[----:B------:R-:W-:-:S11]  /*a430*/  ISETP.LT.OR P4, PT, R30, 0x1a, !P0 ;  /* 0x0000001a1e00780c */ /* 0x000fd60004781670 */
[----:B------:R-:W-:Y:S02]  /*a440*/  @!P2 IADD3 R90, P5, P6, R15, R24, R16 ;  /* 0x000000180f5aa210 */ /* 0x000fe40007ebe010 */
[----:B------:R-:W-:Y:S02]  /*a450*/  @P2 LOP3.LUT R25, R25, 0x8000000, RZ, 0xfc, !PT ;  /* 0x0800000019192812 */ /* 0x000fe400078efcff */
[----:B------:R-:W-:Y:S02]  /*a460*/  @!P2 IADD3.X R91, R12, R32, R13, P5, P6 ;  /* 0x000000200c5ba210 */ /* 0x000fe40002fec40d */
[----:B------:R-:W-:Y:S02]  /*a470*/  ISETP.LT.OR P2, PT, R30, 0x2, !P0 ;  /* 0x000000021e00780c */ /* 0x000fe40004741670 */
[----:B------:R-:W-:-:S11]  /*a480*/  LOP3.LUT R25, R25, 0xfbffffff, RZ, 0xc0, !PT ;  /* 0xfbffffff19197812 */ /* 0x000fd600078ec0ff */
        /* <DEDUP_REMOVED lines=24> */
[----:B------:R-:W-:-:S04]  /*a610*/  LOP3.LUT R25, R25, 0xffefffff, RZ, 0xc0, !PT ;  /* 0xffefffff19197812 */ /* 0x000fc800078ec0ff */
[----:B------:R-:W-:-:S04]  /*a620*/  @P4 LOP3.LUT R25, R25, 0x100000, RZ, 0xfc, !PT ;  /* 0x0010000019194812 */ /* 0x000fc800078efcff */
[----:B------:R-:W-:-:S03]  /*a630*/  LOP3.LUT R25, R25, 0xfff7ffff, RZ, 0xc0, !PT ;  /* 0xfff7ffff19197812 */ /* 0x000fc600078ec0ff */
[--C-:B------:R-:W-:Y:S02]  /*a640*/  @!P2 IADD3 R79, P5, P6, R15, R24, R16.reuse ;  /* 0x000000180f4fa210 */ /* 0x100fe40007ebe010 */
[----:B------:R-:W-:Y:S02]  /*a650*/  @P2 LOP3.LUT R9, R9, 0x100, RZ, 0xfc, !PT ;  /* 0x0000010009092812 */ /* 0x000fe400078efcff */
[----:B------:R-:W-:Y:S02]  /*a660*/  @!P2 IADD3.X R80, R12, R32, R13, P5, P6 ;  /* 0x000000200c50a210 */ /* 0x000fe40002fec40d */
[----:B------:R-:W-:-:S04]  /*a670*/  @!P4 IADD3 R77, P5, P6, R15, R24, R16 ;  /* 0x000000180f4dc210 */ /* 0x000fc80007ebe010 */
[----:B------:R-:W-:Y:S02]  /*a680*/  @!P4 IADD3.X R76, R12, R32, R13, P5, P6 ;  /* 0x000000200c4cc210 */ /* 0x000fe40002fec40d */
[----:B------:R-:W-:Y:S02]  /*a690*/  ISETP.GE.AND P6, PT, R31, 0x1, PT ;  /* 0x000000011f00780c */ /* 0x000fe40003fc6270 */
[C---:B------:R-:W-:Y:S02]  /*a6a0*/  ISETP.LT.OR P4, PT, R30.reuse, 0x21, !P0 ;  /* 0x000000211e00780c */ /* 0x040fe40004781670 */
[----:B------:R-:W-:-:S11]  /*a6b0*/  ISETP.LT.OR P5, PT, R30, 0x1, !P6 ;  /* 0x000000011e00780c */ /* 0x000fd600077a1670 */
[----:B------:R-:W-:Y:S02]  /*a6c0*/  @P4 LOP3.LUT R25, R25, 0x80000, RZ, 0xfc, !PT ;  /* 0x0008000019194812 */ /* 0x000fe400078efcff */
[----:B------:R-:W0:Y:S02]  /*a6d0*/  @!P5 LDC.64 R26, c[0x0][0x5c0] ;  /* 0x00017000ff1adb82 */ /* 0x000e240000000a00 */
[----:B------:R-:W-:Y:S02]  /*a6e0*/  LOP3.LUT R25, R25, 0xfffbffff, RZ, 0xc0, !PT ;  /* 0xfffbffff19197812 */ /* 0x000fe400078ec0ff */
[----:B0-----:R-:W-:-:S05]  /*a6f0*/  @!P5 IADD3 R26, P2, R24, R26, RZ ;  /* 0x0000001a181ad210 */ /* 0x001fca0007f5e0ff */
[----:B------:R-:W-:-:S05]  /*a700*/  @!P5 IMAD.X R27, R32, 0x1, R27, P2 ;  /* 0x00000001201bd824 */ /* 0x000fca00010e061b */
[----:B------:R0:W-:Y:S01]  /*a710*/  @!P5 STG.E.U8 desc[UR20][R26.64], R209 ;  /* 0x000000d11a00d986 */ /* 0x0001e2000c101114 */
[----:B------:R-:W-:-:S04]  /*a720*/  @!P4 IADD3 R92, P2, P5, R15, R24, R16 ;  /* 0x000000180f5cc210 */ /* 0x000fc80007d5e010 */
[----:B------:R-:W-:Y:S02]  /*a730*/  @!P4 IADD3.X R93, R12, R32, R13, P2, P5 ;  /* 0x000000200c5dc210 */ /* 0x000fe400017ea40d */
[C---:B------:R-:W-:Y:S02]  /*a740*/  ISETP.LT.OR P5, PT, R30.reuse, 0x2, !P6 ;  /* 0x000000021e00780c */ /* 0x040fe400077a1670 */
[----:B------:R-:W-:-:S11]  /*a750*/  ISETP.LT.OR P4, PT, R30, 0x22, !P0 ;  /* 0x000000221e00780c */ /* 0x000fd60004781670 */
[----:B0-----:R-:W0:Y:S02]  /*a760*/  @!P5 LDC.64 R26, c[0x0][0x5c0] ;  /* 0x00017000ff1adb82 */ /* 0x001e240000000a00 */
[----:B------:R-:W-:Y:S02]  /*a770*/  @P4 LOP3.LUT R25, R25, 0x40000, RZ, 0xfc, !PT ;  /* 0x0004000019194812 */ /* 0x000fe400078efcff */
[----:B0-----:R-:W-:-:S05]  /*a780*/  @!P5 IADD3 R26, P2, R24, R26, RZ ;  /* 0x0000001a181ad210 */ /* 0x001fca0007f5e0ff */
[----:B------:R-:W-:-:S05]  /*a790*/  @!P5 IMAD.X R27, R32, 0x1, R27, P2 ;  /* 0x00000001201bd824 */ /* 0x000fca00010e061b */
[----:B------:R0:W-:Y:S01]  /*a7a0*/  @!P5 STG.E.U8 desc[UR20][R26.64+0x1], R131 ;  /* 0x000001831a00d986 */ /* 0x0001e2000c101114 */
[----:B------:R-:W-:-:S04]  /*a7b0*/  @!P4 IADD3 R94, P2, P5, R15, R24, R16 ;  /* 0x000000180f5ec210 */ /* 0x000fc80007d5e010 */
[----:B------:R-:W-:Y:S02]  /*a7c0*/  @!P4 IADD3.X R95, R12, R32, R13, P2, P5 ;  /* 0x000000200c5fc210 */ /* 0x000fe400017ea40d */
[----:B------:R-:W-:Y:S01]  /*a7d0*/  LOP3.LUT P4, RZ, R9, 0x400, RZ, 0xc0, !PT ;  /* 0x0000040009ff7812 */ /* 0x000fe2000788c0ff */
[----:B0-----:R-:W-:-:S05]  /*a7e0*/  FMUL R26, R200, R10 ;  /* 0x0000000ac81a7220 */ /* 0x001fca0000400000 */
[----:B------:R-:W-:Y:S02]  /*a7f0*/  F2FP.SATFINITE.E4M3.F32.PACK_AB_MERGE_C R26, RZ, R26, RZ ;  /* 0x0000001aff1a723e */ /* 0x000fe400048070ff */
[----:B------:R-:W-:-:S05]  /*a800*/  ISETP.LT.OR P2, PT, R30, 0x29, !P0 ;  /* 0x000000291e00780c */ /* 0x000fca0004741670 */
[----:B------:R-:W-:Y:S04]  /*a810*/  @!P4 STG.E.U8 desc[UR20][R96.64], R103 ;  /* 0x000000676000c986 */ /* 0x000fe8000c101114 */
[----:B------:R0:W-:Y:S01]  /*a820*/  @!P3 STG.E.U8 desc[UR20][R100.64+0x1], R26 ;  /* 0x0000011a6400b986 */ /* 0x0001e2000c101114 */
[----:B------:R-:W-:Y:S02]  /*a830*/  ISETP.LT.OR P3, PT, R30, 0x9, !P6 ;  /* 0x000000091e00780c */ /* 0x000fe40007761670 */
[----:B------:R-:W-:Y:S02]  /*a840*/  LOP3.LUT R25, R25, 0xfffdffff, RZ, 0xc0, !PT ;  /* 0xfffdffff19197812 */ /* 0x000fe400078ec0ff */
[----:B------:R-:W-:Y:S02]  /*a850*/  @!P2 IADD3 R98, P4, P5, R15, R24, R16 ;  /* 0x000000180f62a210 */ /* 0x000fe40007d9e010 */
[----:B------:R-:W-:-:S07]  /*a860*/  @P2 LOP3.LUT R25, R25, 0x20000, RZ, 0xfc, !PT ;  /* 0x0002000019192812 */ /* 0x000fce00078efcff */
[----:B0-----:R-:W0:Y:S01]  /*a870*/  @!P3 LDC.64 R26, c[0x0][0x5c0] ;  /* 0x00017000ff1abb82 */ /* 0x001e220000000a00 */
[----:B------:R-:W-:Y:S02]  /*a880*/  @!P2 IADD3.X R99, R12, R32, R13, P4, P5 ;  /* 0x000000200c63a210 */ /* 0x000fe400027ea40d */
[----:B------:R-:W-:-:S13]  /*a890*/  ISETP.LT.OR P2, PT, R30, 0x2a, !P0 ;  /* 0x0000002a1e00780c */ /* 0x000fda0004741670 */
[----:B------:R-:W-:-:S04]  /*a8a0*/  @!P2 IADD3 R96, P4, P5, R15, R24, R16 ;  /* 0x000000180f60a210 */ /* 0x000fc80007d9e010 */
[----:B------:R-:W-:Y:S02]  /*a8b0*/  @!P2 IADD3.X R97, R12, R32, R13, P4, P5 ;  /* 0x000000200c61a210 */ /* 0x000fe400027ea40d */
[----:B------:R-:W-:Y:S02]  /*a8c0*/  ISETP.LT.OR P5, PT, R30, 0x31, !P0 ;  /* 0x000000311e00780c */ /* 0x000fe400047a1670 */
[----:B0-----:R-:W-:-:S05]  /*a8d0*/  @!P3 IADD3 R26, P4, R24, R26, RZ ;  /* 0x0000001a181ab210 */ /* 0x001fca0007f9e0ff */
[----:B------:R-:W-:-:S05]  /*a8e0*/  @!P3 IMAD.X R27, R32, 0x1, R27, P4 ;  /* 0x00000001201bb824 */ /* 0x000fca00020e061b */
[----:B------:R0:W-:Y:S01]  /*a8f0*/  @!P3 STG.E.U8 desc[UR20][R26.64+0x8], R201 ;  /* 0x000008c91a00b986 */ /* 0x0001e2000c101114 */
[----:B------:R-:W-:-:S04]  /*a900*/  @!P5 IADD3 R100, P3, P4, R15, R24, R16 ;  /* 0x000000180f64d210 */ /* 0x000fc80007c7e010 */
[----:B------:R-:W-:Y:S02]  /*a910*/  @!P5 IADD3.X R101, R12, R32, R13, P3, P4 ;  /* 0x000000200c65d210 */ /* 0x000fe40001fe840d */
[----:B------:R-:W-:Y:S02]  /*a920*/  ISETP.LT.OR P3, PT, R30, 0xa, !P6 ;  /* 0x0000000a1e00780c */ /* 0x000fe40007761670 */
[----:B------:R-:W-:-:S11]  /*a930*/  LOP3.LUT R25, R25, 0xfffeffff, RZ, 0xc0, !PT ;  /* 0xfffeffff19197812 */ /* 0x000fd600078ec0ff */
[----:B0-----:R-:W0:Y:S01]  /*a940*/  @!P3 LDC.64 R26, c[0x0][0x5c0] ;  /* 0x00017000ff1abb82 */ /* 0x001e220000000a00 */
[----:B------:R-:W-:-:S04]  /*a950*/  @P2 LOP3.LUT R25, R25, 0x10000, RZ, 0xfc, !PT ;  /* 0x0001000019192812 */ /* 0x000fc800078efcff */
[C---:B------:R-:W-:Y:S02]  /*a960*/  LOP3.LUT P2, RZ, R25.reuse, 0x2, RZ, 0xc0, !PT ;  /* 0x0000000219ff7812 */ /* 0x040fe4000784c0ff */
[----:B------:R-:W-:-:S04]  /*a970*/  LOP3.LUT R25, R25, 0xffff7fff, RZ, 0xc0, !PT ;  /* 0xffff7fff19197812 */ /* 0x000fc800078ec0ff */
[----:B------:R-:W-:Y:S02]  /*a980*/  @P5 LOP3.LUT R25, R25, 0x8000, RZ, 0xfc, !PT ;  /* 0x0000800019195812 */ /* 0x000fe400078efcff */
[----:B------:R-:W-:Y:S02]  /*a990*/  ISETP.LT.OR P5, PT, R30, 0x32, !P0 ;  /* 0x000000321e00780c */ /* 0x000fe400047a1670 */
[----:B0-----:R-:W-:-:S05]  /*a9a0*/  @!P3 IADD3 R26, P4, R24, R26, RZ ;  /* 0x0000001a181ab210 */ /* 0x001fca0007f9e0ff */
[----:B------:R-:W-:Y:S01]  /*a9b0*/  @!P3 IMAD.X R27, R32, 0x1, R27, P4 ;  /* 0x00000001201bb824 */ /* 0x000fe200020e061b */
[----:B------:R-:W-:-:S04]  /*a9c0*/  LOP3.LUT R25, R25, 0xffffbfff, RZ, 0xc0, !PT ;  /* 0xffffbfff19197812 */ /* 0x000fc800078ec0ff */
[----:B------:R-:W-:Y:S01]  /*a9d0*/  @!P3 STG.E.U8 desc[UR20][R26.64+0x9], R193 ;  /* 0x000009c11a00b986 */ /* 0x000fe2000c101114 */
[----:B------:R-:W-:Y:S02]  /*a9e0*/  @!P5 IADD3 R102, P3, P4, R15, R24, R16 ;  /* 0x000000180f66d210 */ /* 0x000fe40007c7e010 */
[----:B------:R-:W-:Y:S02]  /*a9f0*/  @P5 LOP3.LUT R25, R25, 0x4000, RZ, 0xfc, !PT ;  /* 0x0000400019195812 */ /* 0x000fe400078efcff */
[----:B------:R-:W-:Y:S02]  /*aa00*/  @!P5 IADD3.X R103, R12, R32, R13, P3, P4 ;  /* 0x000000200c67d210 */ /* 0x000fe40001fe840d */
[C---:B------:R-:W-:Y:S02]  /*aa10*/  ISETP.LT.OR P5, PT, R30.reuse, 0x39, !P0 ;  /* 0x000000391e00780c */ /* 0x040fe400047a1670 */
[----:B------:R-:W-:Y:S01]  /*aa20*/  ISETP.LT.OR P4, PT, R30, 0x3a, !P0 ;  /* 0x0000003a1e00780c */ /* 0x000fe20004781670 */
[----:B------:R0:W-:Y:S01]  /*aa30*/  @!P1 STG.E.U8 desc[UR20][R104.64+0x8], R191 ;  /* 0x000008bf68009986 */ /* 0x0001e2000c101114 */
[----:B------:R-:W-:-:S09]  /*aa40*/  LOP3.LUT R25, R25, 0xffffdfff, RZ, 0xc0, !PT ;  /* 0xffffdfff19197812 */ /* 0x000fd200078ec0ff */
[--C-:B------:R-:W-:Y:S02]  /*aa50*/  @!P5 IADD3 R106, P1, P3, R15, R24, R16.reuse ;  /* 0x000000180f6ad210 */ /* 0x100fe40007b3e010 */
[----:B------:R-:W-:Y:S02]  /*aa60*/  @P5 LOP3.LUT R25, R25, 0x2000, RZ, 0xfc, !PT ;  /* 0x0000200019195812 */ /* 0x000fe400078efcff */
[C-C-:B------:R-:W-:Y:S02]  /*aa70*/  @!P5 IADD3.X R107, R12.reuse, R32, R13.reuse, P1, P3 ;  /* 0x000000200c6bd210 */ /* 0x140fe40000fe640d */
[----:B0-----:R-:W-:Y:S02]  /*aa80*/  @!P4 IADD3 R104, P0, P1, R15, R24, R16 ;  /* 0x000000180f68c210 */ /* 0x001fe4000791e010 */
[----:B------:R-:W-:Y:S02]  /*aa90*/  LOP3.LUT R25, R25, 0xfffffffb, RZ, 0xc0, !PT ;  /* 0xfffffffb19197812 */ /* 0x000fe400078ec0ff */
[----:B------:R-:W-:-:S02]  /*aaa0*/  @!P4 IADD3.X R105, R12, R32, R13, P0, P1 ;  /* 0x000000200c69c210 */ /* 0x000fc400007e240d */
[----:B------:R-:W-:Y:S02]  /*aab0*/  ISETP.GE.AND P1, PT, R31, 0x109, PT ;  /* 0x000001091f00780c */ /* 0x000fe40003f26270 */
[----:B------:R-:W-:Y:S02]  /*aac0*/  @P4 LOP3.LUT R25, R25, 0x4, RZ, 0xfc, !PT ;  /* 0x0000000419194812 */ /* 0x000fe400078efcff */
[----:B------:R-:W-:Y:S01]  /*aad0*/  ISETP.LT.OR P4, PT, R30, 0x1, !P1 ;  /* 0x000000011e00780c */ /* 0x000fe20004f81670 */
[----:B------:R-:W-:-:S05]  /*aae0*/  FMUL R26, R181, R10 ;  /* 0x0000000ab51a7220 */ /* 0x000fca0000400000 */
[----:B------:R-:W-:-:S07]  /*aaf0*/  F2FP.SATFINITE.E4M3.F32.PACK_AB_MERGE_C R26, RZ, R26, RZ ;  /* 0x0000001aff1a723e */ /* 0x000fce00048070ff */
[----:B------:R-:W-:Y:S01]  /*ab00*/  @!P4 IADD3 R31, P0, P3, R17, R24, R16 ;  /* 0x00000018111fc210 */ /* 0x000fe20007b1e010 */
[----:B------:R0:W-:Y:S03]  /*ab10*/  @!P2 STG.E.U8 desc[UR20][R108.64+0x9], R26 ;  /* 0x0000091a6c00a986 */ /* 0x0001e6000c101114 */
[----:B0-----:R-:W-:Y:S02]  /*ab20*/  @!P4 IADD3.X R108, R14, R32, R13, P0, P3 ;  /* 0x000000200e6cc210 */ /* 0x001fe400007e640d */
[----:B------:R-:W-:-:S13]  /*ab30*/  ISETP.LT.OR P0, PT, R30, 0x11, !P6 ;  /* 0x000000111e00780c */ /* 0x000fda0007701670 */
[----:B------:R-:W0:Y:S02]  /*ab40*/  @!P0 LDC.64 R26, c[0x0][0x5c0] ;  /* 0x00017000ff1a8b82 */ /* 0x000e240000000a00 */
[----:B0-----:R-:W-:-:S05]  /*ab50*/  @!P0 IADD3 R26, P3, R24, R26, RZ ;  /* 0x0000001a181a8210 */ /* 0x001fca0007f7e0ff */
[----:B------:R-:W-:-:S05]  /*ab60*/  @!P0 IMAD.X R27, R32, 0x1, R27, P3 ;  /* 0x00000001201b8824 */ /* 0x000fca00018e061b */
[----:B------:R0:W-:Y:S01]  /*ab70*/  @!P0 STG.E.U8 desc[UR20][R26.64+0x10], R175 ;  /* 0x000010af1a008986 */ /* 0x0001e2000c101114 */
[----:B------:R-:W-:-:S13]  /*ab80*/  ISETP.LT.OR P0, PT, R30, 0x12, !P6 ;  /* 0x000000121e00780c */ /* 0x000fda0007701670 */
[----:B0-----:R-:W0:Y:S01]  /*ab90*/  @!P0 LDC.64 R26, c[0x0][0x5c0] ;  /* 0x00017000ff1a8b82 */ /* 0x001e220000000a00 */
[----:B------:R-:W-:Y:S02]  /*aba0*/  ISETP.LT.OR P4, PT, R30, 0x2, !P1 ;  /* 0x000000021e00780c */ /* 0x000fe40004f81670 */
[----:B0-----:R-:W-:-:S05]  /*abb0*/  @!P0 IADD3 R26, P3, R24, R26, RZ ;  /* 0x0000001a181a8210 */ /* 0x001fca0007f7e0ff */
[----:B------:R-:W-:-:S05]  /*abc0*/  @!P0 IMAD.X R27, R32, 0x1, R27, P3 ;  /* 0x00000001201b8824 */ /* 0x000fca00018e061b */
[----:B------:R0:W-:Y:S01]  /*abd0*/  @!P0 STG.E.U8 desc[UR20][R26.64+0x11], R173 ;  /* 0x000011ad1a008986 */ /* 0x0001e2000c101114 */
[----:B------:R-:W-:-:S04]  /*abe0*/  @!P4 IADD3 R111, P0, P3, R17, R24, R16 ;  /* 0x00000018116fc210 */ /* 0x000fc80007b1e010 */
[----:B------:R-:W-:Y:S02]  /*abf0*/  @!P4 IADD3.X R112, R14, R32, R13, P0, P3 ;  /* 0x000000200e70c210 */ /* 0x000fe400007e640d */
[----:B------:R-:W-:Y:S02]  /*ac00*/  ISETP.LT.OR P4, PT, R30, 0x9, !P1 ;  /* 0x000000091e00780c */ /* 0x000fe40004f81670 */
[----:B------:R-:W-:-:S11]  /*ac10*/  LOP3.LUT P5, RZ, R25, 0x10, RZ, 0xc0, !PT ;  /* 0x0000001019ff7812 */ /* 0x000fd600078ac0ff */
[----:B------:R-:W-:-:S04]  /*ac20*/  @!P4 IADD3 R109, P0, P3, R17, R24, R16 ;  /* 0x00000018116dc210 */ /* 0x000fc80007b1e010 */
[----:B------:R-:W-:Y:S02]  /*ac30*/  @!P4 IADD3.X R110, R14, R32, R13, P0, P3 ;  /* 0x000000200e6ec210 */ /* 0x000fe400007e640d */
[----:B------:R-:W-:Y:S01]  /*ac40*/  ISETP.LT.OR P4, PT, R30, 0xa, !P1 ;  /* 0x0000000a1e00780c */ /* 0x000fe20004f81670 */
[----:B0-----:R-:W-:-:S05]  /*ac50*/  FMUL R26, R166, R10 ;  /* 0x0000000aa61a7220 */ /* 0x001fca0000400000 */
[----:B------:R-:W-:-:S07]  /*ac60*/  F2FP.SATFINITE.E4M3.F32.PACK_AB_MERGE_C R26, RZ, R26, RZ ;  /* 0x0000001aff1a723e */ /* 0x000fce00048070ff */
[----:B------:R-:W-:Y:S01]  /*ac70*/  @!P4 IADD3 R113, P0, P3, R17, R24, R16 ;  /* 0x000000181171c210 */ /* 0x000fe20007b1e010 */
[----:B------:R0:W-:Y:S01]  /*ac80*/  @!P5 STG.E.U8 desc[UR20][R114.64+0x10], R26 ;  /* 0x0000101a7200d986 */ /* 0x0001e2000c101114 */
[----:B------:R-:W-:Y:S02]  /*ac90*/  LOP3.LUT P2, RZ, R25, 0x20, RZ, 0xc0, !PT ;  /* 0x0000002019ff7812 */ /* 0x000fe4000784c0ff */
[----:B0-----:R-:W-:Y:S02]  /*aca0*/  @!P4 IADD3.X R114, R14, R32, R13, P0, P3 ;  /* 0x000000200e72c210 */ /* 0x001fe400007e640d */
[----:B------:R-:W-:-:S09]  /*acb0*/  ISETP.LT.OR P4, PT, R30, 0x11, !P1 ;  /* 0x000000111e00780c */ /* 0x000fd20004f81670 */
[----:B------:R0:W-:Y:S04]  /*acc0*/  @!P2 STG.E.U8 desc[UR20][R116.64+0x11], R119 ;  /* 0x000011777400a986 */ /* 0x0001e8000c101114 */
[----:B------:R-:W-:-:S04]  /*acd0*/  @!P4 IADD3 R115, P0, P3, R17, R24, R16 ;  /* 0x000000181173c210 */ /* 0x000fc80007b1e010 */
        /* <DEDUP_REMOVED lines=9> */
[----:B------:R-:W-:Y:S02]  /*ad70*/  F2FP.SATFINITE.E4M3.F32.PACK_AB_MERGE_C R173, RZ, R156, RZ ;  /* 0x0000009cffad723e */ /* 0x000fe400048070ff */
[----:B0-----:R-:W-:-:S05]  /*ad80*/  @!P0 IADD3 R26, P3, R24, R26, RZ ;  /* 0x0000001a181a8210 */ /* 0x001fca0007f7e0ff */
[----:B------:R-:W-:-:S05]  /*ad90*/  @!P0 IMAD.X R27, R32, 0x1, R27, P3 ;  /* 0x00000001201b8824 */ /* 0x000fca00018e061b */
[----:B------:R0:W-:Y:S01]  /*ada0*/  @!P0 STG.E.U8 desc[UR20][R26.64+0x19], R173 ;  /* 0x000019ad1a008986 */ /* 0x0001e2000c101114 */
[----:B------:R-:W-:-:S04]  /*adb0*/  @!P4 IADD3 R119, P0, P3, R17, R24, R16 ;  /* 0x000000181177c210 */ /* 0x000fc80007b1e010 */
[----:B------:R-:W-:Y:S02]  /*adc0*/  @!P4 IADD3.X R131, R14, R32, R13, P0, P3 ;  /* 0x000000200e83c210 */ /* 0x000fe400007e640d */
[----:B------:R-:W-:Y:S02]  /*add0*/  ISETP.LT.OR P4, PT, R30, 0x19, !P1 ;  /* 0x000000191e00780c */ /* 0x000fe40004f81670 */
[----:B------:R-:W-:Y:S02]  /*ade0*/  LOP3.LUT P5, RZ, R25, 0x40, RZ, 0xc0, !PT ;  /* 0x0000004019ff7812 */ /* 0x000fe400078ac0ff */
[----:B------:R-:W-:Y:S01]  /*adf0*/  LOP3.LUT P2, RZ, R33, 0x800, RZ, 0xc0, !PT ;  /* 0x0000080021ff7812 */ /* 0x000fe2000784c0ff */
[----:B0-----:R-:W-:Y:S01]  /*ae00*/  FMUL R26, R149, R10 ;  /* 0x0000000a951a7220 */ /* 0x001fe20000400000 */
[----:B------:R-:W-:Y:S01]  /*ae10*/  IMAD.MOV.U32 R200, RZ, RZ, R162 ;  /* 0x000000ffffc87224 */ /* 0x000fe200078e00a2 */
[----:B------:R-:W-:Y:S01]  /*ae20*/  F2FP.SATFINITE.E4M3.F32.PACK_AB_MERGE_C R164, RZ, R147, RZ ;  /* 0x00000093ffa4723e */ /* 0x000fe200048070ff */
[----:B------:R-:W-:-:S02]  /*ae30*/  IMAD.MOV.U32 R201, RZ, RZ, R163 ;  /* 0x000000ffffc97224 */ /* 0x000fc400078e00a3 */
[----:B------:R-:W-:Y:S01]  /*ae40*/  F2FP.SATFINITE.E4M3.F32.PACK_AB_MERGE_C R26, RZ, R26, RZ ;  /* 0x0000001aff1a723e */ /* 0x000fe200048070ff */
[-C--:B------:R-:W-:Y:S01]  /*ae50*/  FMUL R208, R208, R10.reuse ;  /* 0x0000000ad0d07220 */ /* 0x080fe20000400000 */
[----:B------:R-:W-:Y:S01]  /*ae60*/  F2FP.SATFINITE.E4M3.F32.PACK_AB_MERGE_C R141, RZ, R141, RZ ;  /* 0x0000008dff8d723e */ /* 0x000fe200048070ff */
[----:B------:R-:W-:Y:S01]  /*ae70*/  FMUL R207, R207, R10 ;  /* 0x0000000acfcf7220 */ /* 0x000fe20000400000 */
[----:B------:R-:W-:Y:S01]  /*ae80*/  @!P4 IADD3 R117, P0, P3, R17, R24, R16 ;  /* 0x000000181175c210 */ /* 0x000fe20007b1e010 */
[-C--:B------:R-:W-:Y:S01]  /*ae90*/  FMUL R205, R205, R10.reuse ;  /* 0x0000000acdcd7220 */ /* 0x080fe20000400000 */
[----:B------:R-:W-:Y:S01]  /*aea0*/  F2FP.SATFINITE.E4M3.F32.PACK_AB_MERGE_C R173, RZ, R139, RZ ;  /* 0x0000008bffad723e */ /* 0x000fe200048070ff */
[----:B------:R-:W-:Y:S01]  /*aeb0*/  FMUL R202, R202, R10 ;  /* 0x0000000acaca7220 */ /* 0x000fe20000400000 */
[----:B------:R-:W-:Y:S01]  /*aec0*/  @!P4 IADD3.X R118, R14, R32, R13, P0, P3 ;  /* 0x000000200e76c210 */ /* 0x000fe200007e640d */
[----:B------:R-:W-:Y:S01]  /*aed0*/  FMUL R199, R199, R10 ;  /* 0x0000000ac7c77220 */ /* 0x000fe20000400000 */
[C---:B------:R-:W-:Y:S01]  /*aee0*/  ISETP.LT.OR P4, PT, R30.reuse, 0x1a, !P1 ;  /* 0x0000001a1e00780c */ /* 0x040fe20004f81670 */
[----:B------:R-:W-:Y:S04]  /*aef0*/  @!P5 STG.E.U8 desc[UR20][R200.64+0x18], R26 ;  /* 0x0000181ac800d986 */ /* 0x000fe8000c101114 */
[----:B------:R0:W-:Y:S01]  /*af00*/  @!P2 STG.E.U8 desc[UR20][R210.64+0x19], R164 ;  /* 0x000019a4d200a986 */ /* 0x0001e2000c101114 */
[----:B------:R-:W-:-:S02]  /*af10*/  ISETP.LT.OR P2, PT, R30, 0x21, !P1 ;  /* 0x000000211e00780c */ /* 0x000fc40004f41670 */
[----:B------:R-:W-:Y:S01]  /*af20*/  F2FP.SATFINITE.E4M3.F32.PACK_AB_MERGE_C R129, RZ, R129, RZ ;  /* 0x00000081ff81723e */ /* 0x000fe200048070ff */
[-C--:B------:R-:W-:Y:S01]  /*af30*/  FMUL R198, R198, R10.reuse ;  /* 0x0000000ac6c67220 */ /* 0x080fe20000400000 */
[----:B------:R-:W-:Y:S01]  /*af40*/  F2FP.SATFINITE.E4M3.F32.PACK_AB_MERGE_C R19, RZ, R19, RZ ;  /* 0x00000013ff13723e */ /* 0x000fe200048070ff */
[----:B------:R-:W-:Y:S01]  /*af50*/  FMUL R195, R195, R10 ;  /* 0x0000000ac3c37220 */ /* 0x000fe20000400000 */
[----:B------:R-:W-:Y:S01]  /*af60*/  LOP3.LUT R9, R9, 0xffffffef, RZ, 0xc0, !PT ;  /* 0xffffffef09097812 */ /* 0x000fe200078ec0ff */
[----:B------:R-:W3:Y:S01]  /*af70*/  LDL.LU.64 R162, [R1+0x30] ;  /* 0x0000300001a27983 */ /* 0x000ee20000300a00 */
[----:B------:R-:W-:Y:S02]  /*af80*/  @!P4 IADD3 R149, P0, P3, R17, R24, R16 ;  /* 0x000000181195c210 */ /* 0x000fe40007b1e010 */
[----:B------:R-:W-:Y:S02]  /*af90*/  ISETP.LT.OR P5, PT, R30, 0x22, !P1 ;  /* 0x000000221e00780c */ /* 0x000fe40004fa1670 */
[----:B------:R-:W-:-:S02]  /*afa0*/  F2FP.SATFINITE.E4M3.F32.PACK_AB_MERGE_C R155, RZ, R155, RZ ;  /* 0x0000009bff9b723e */ /* 0x000fc400048070ff */
[----:B------:R-:W-:Y:S02]  /*afb0*/  F2FP.SATFINITE.E4M3.F32.PACK_AB_MERGE_C R203, RZ, R203, RZ ;  /* 0x000000cbffcb723e */ /* 0x000fe400048070ff */
[----:B------:R-:W-:Y:S02]  /*afc0*/  F2FP.SATFINITE.E4M3.F32.PACK_AB_MERGE_C R167, RZ, R167, RZ ;  /* 0x000000a7ffa7723e */ /* 0x000fe400048070ff */
[----:B------:R-:W-:Y:S02]  /*afd0*/  F2FP.SATFINITE.E4M3.F32.PACK_AB_MERGE_C R169, RZ, R169, RZ ;  /* 0x000000a9ffa9723e */ /* 0x000fe400048070ff */
[----:B------:R-:W-:Y:S02]  /*afe0*/  F2FP.SATFINITE.E4M3.F32.PACK_AB_MERGE_C R161, RZ, R161, RZ ;  /* 0x000000a1ffa1723e */ /* 0x000fe400048070ff */
[----:B------:R-:W-:Y:S02]  /*aff0*/  F2FP.SATFINITE.E4M3.F32.PACK_AB_MERGE_C R185, RZ, R185, RZ ;  /* 0x000000b9ffb9723e */ /* 0x000fe400048070ff */
[----:B------:R-:W-:-:S02]  /*b000*/  F2FP.SATFINITE.E4M3.F32.PACK_AB_MERGE_C R187, RZ, R187, RZ ;  /* 0x000000bbffbb723e */ /* 0x000fc400048070ff */
[----:B------:R-:W-:Y:S02]  /*b010*/  F2FP.SATFINITE.E4M3.F32.PACK_AB_MERGE_C R197, RZ, R197, RZ ;  /* 0x000000c5ffc5723e */ /* 0x000fe400048070ff */
[----:B------:R-:W-:Y:S02]  /*b020*/  F2FP.SATFINITE.E4M3.F32.PACK_AB_MERGE_C R159, RZ, R159, RZ ;  /* 0x0000009fff9f723e */ /* 0x000fe400048070ff */
[----:B------:R-:W-:Y:S01]  /*b030*/  F2FP.SATFINITE.E4M3.F32.PACK_AB_MERGE_C R23, RZ, R23, RZ ;  /* 0x00000017ff17723e */ /* 0x000fe200048070ff */
[----:B------:R-:W-:Y:S01]  /*b040*/  FMUL R192, R192, R10 ;  /* 0x0000000ac0c07220 */ /* 0x000fe20000400000 */
[--C-:B------:R-:W-:Y:S01]  /*b050*/  @!P4 IADD3.X R156, R14, R32, R13.reuse, P0, P3 ;  /* 0x000000200e9cc210 */ /* 0x100fe200007e640d */
[----:B------:R-:W-:Y:S01]  /*b060*/  FMUL R189, R189, R10 ;  /* 0x0000000abdbd7220 */ /* 0x000fe20000400000 */
[----:B------:R-:W-:Y:S01]  /*b070*/  @!P2 IADD3 R147, P0, P3, R17, R24, R16 ;  /* 0x000000181193a210 */ /* 0x000fe20007b1e010 */
[-C--:B------:R-:W-:Y:S01]  /*b080*/  FMUL R188, R188, R10.reuse ;  /* 0x0000000abcbc7220 */ /* 0x080fe20000400000 */
[----:B0-----:R-:W-:Y:S01]  /*b090*/  P2R R164, PR, RZ, 0x2 ;  /* 0x00000002ffa47803 */ /* 0x001fe20000000000 */
[----:B------:R-:W-:Y:S01]  /*b0a0*/  FMUL R186, R186, R10 ;  /* 0x0000000ababa7220 */ /* 0x000fe20000400000 */
[----:B------:R-:W-:Y:S01]  /*b0b0*/  @!P2 IADD3.X R158, R14, R32, R13, P0, P3 ;  /* 0x000000200e9ea210 */ /* 0x000fe200007e640d */
[-C--:B------:R-:W-:Y:S01]  /*b0c0*/  FMUL R183, R183, R10.reuse ;  /* 0x0000000ab7b77220 */ /* 0x080fe20000400000 */
[----:B------:R-:W-:Y:S01]  /*b0d0*/  ISETP.LT.OR P0, PT, R30, 0x21, !P6 ;  /* 0x000000211e00780c */ /* 0x000fe20007701670 */
[----:B------:R-:W-:Y:S01]  /*b0e0*/  FMUL R180, R180, R10 ;  /* 0x0000000ab4b47220 */ /* 0x000fe20000400000 */
[----:B------:R-:W-:Y:S01]  /*b0f0*/  F2FP.SATFINITE.E4M3.F32.PACK_AB_MERGE_C R175, RZ, R124, RZ ;  /* 0x0000007cffaf723e */ /* 0x000fe200048070ff */
[-C--:B------:R-:W-:Y:S01]  /*b100*/  FMUL R179, R179, R10.reuse ;  /* 0x0000000ab3b37220 */ /* 0x080fe20000400000 */
[----:B------:R-:W-:Y:S01]  /*b110*/  F2FP.SATFINITE.E4M3.F32.PACK_AB_MERGE_C R207, RZ, R207, RZ ;  /* 0x000000cfffcf723e */ /* 0x000fe200048070ff */
[-C--:B------:R-:W-:Y:S01]  /*b120*/  FMUL R177, R177, R10.reuse ;  /* 0x0000000ab1b17220 */ /* 0x080fe20000400000 */
[----:B------:R-:W-:Y:S01]  /*b130*/  F2FP.SATFINITE.E4M3.F32.PACK_AB_MERGE_C R205, RZ, R205, RZ ;  /* 0x000000cdffcd723e */ /* 0x000fe200048070ff */
[-C--:B------:R-:W-:Y:S01]  /*b140*/  FMUL R174, R174, R10.reuse ;  /* 0x0000000aaeae7220 */ /* 0x080fe20000400000 */
[----:B------:R-:W-:Y:S01]  /*b150*/  F2FP.SATFINITE.E4M3.F32.PACK_AB_MERGE_C R199, RZ, R199, RZ ;  /* 0x000000c7ffc7723e */ /* 0x000fe200048070ff */
[-C--:B--2---:R-:W-:Y:S01]  /*b160*/  FMUL R171, R171, R10.reuse ;  /* 0x0000000aabab7220 */ /* 0x084fe20000400000 */
[----:B------:R-:W-:Y:S01]  /*b170*/  F2FP.SATFINITE.E4M3.F32.PACK_AB_MERGE_C R195, RZ, R195, RZ ;  /* 0x000000c3ffc3723e */ /* 0x000fe200048070ff */
[----:B------:R-:W-:Y:S01]  /*b180*/  FMUL R170, R170, R10 ;  /* 0x0000000aaaaa7220 */ /* 0x000fe20000400000 */
[----:B------:R-:W2:Y:S01]  /*b190*/  LDL.LU.64 R200, [R1] ;  /* 0x0000000001c87983 */ /* 0x000ea20000300a00 */
[----:B------:R-:W0:Y:S01]  /*b1a0*/  @!P0 LDC.64 R26, c[0x0][0x5c0] ;  /* 0x00017000ff1a8b82 */ /* 0x000e220000000a00 */
[----:B------:R-:W-:-:S02]  /*b1b0*/  LOP3.LUT P4, RZ, R33, 0x1000000, RZ, 0xc0, !PT ;  /* 0x0100000021ff7812 */ /* 0x000fc4000788c0ff */
[----:B------:R-:W-:Y:S01]  /*b1c0*/  LOP3.LUT P2, RZ, R33, 0x2000000, RZ, 0xc0, !PT ;  /* 0x0200000021ff7812 */ /* 0x000fe2000784c0ff */
[----:B------:R-:W-:Y:S01]  /*b1d0*/  FMUL R168, R168, R10 ;  /* 0x0000000aa8a87220 */ /* 0x000fe20000400000 */
[----:B------:R-:W-:Y:S01]  /*b1e0*/  F2FP.SATFINITE.E4M3.F32.PACK_AB_MERGE_C R189, RZ, R189, RZ ;  /* 0x000000bdffbd723e */ /* 0x000fe200048070ff */
[----:B------:R-:W4:Y:S01]  /*b1f0*/  LDL.LU.64 R210, [R1+0x8] ;  /* 0x0000080001d27983 */ /* 0x000f220000300a00 */
[----:B0-----:R-:W-:-:S05]  /*b200*/  @!P0 IADD3 R26, P3, R24, R26, RZ ;  /* 0x0000001a181a8210 */ /* 0x001fca0007f7e0ff */
[----:B------:R-:W-:-:S05]  /*b210*/  @!P0 IMAD.X R27, R32, 0x1, R27, P3 ;  /* 0x00000001201b8824 */ /* 0x000fca00018e061b */
[----:B------:R0:W-:Y:S01]  /*b220*/  @!P0 STG.E.U8 desc[UR20][R26.64+0x20], R141 ;  /* 0x0000208d1a008986 */ /* 0x0001e2000c101114 */
[----:B------:R-:W-:-:S13]  /*b230*/  ISETP.LT.OR P0, PT, R30, 0x22, !P6 ;  /* 0x000000221e00780c */ /* 0x000fda0007701670 */
[----:B0-----:R-:W0:Y:S02]  /*b240*/  @!P0 LDC.64 R26, c[0x0][0x5c0] ;  /* 0x00017000ff1a8b82 */ /* 0x001e240000000a00 */
[----:B0-----:R-:W-:-:S05]  /*b250*/  @!P0 IADD3 R26, P3, R24, R26, RZ ;  /* 0x0000001a181a8210 */ /* 0x001fca0007f7e0ff */
[----:B------:R-:W-:-:S05]  /*b260*/  @!P0 IMAD.X R27, R32, 0x1, R27, P3 ;  /* 0x00000001201b8824 */ /* 0x000fca00018e061b */
[----:B------:R0:W-:Y:S01]  /*b270*/  @!P0 STG.E.U8 desc[UR20][R26.64+0x21], R173 ;  /* 0x000021ad1a008986 */ /* 0x0001e2000c101114 */
[----:B------:R-:W-:-:S04]  /*b280*/  @!P5 IADD3 R141, P0, P3, R17, R24, R16 ;  /* 0x00000018118dd210 */ /* 0x000fc80007b1e010 */
[----:B------:R-:W-:Y:S02]  /*b290*/  @!P5 IADD3.X R139, R14, R32, R13, P0, P3 ;  /* 0x000000200e8bd210 */ /* 0x000fe400007e640d */
[C---:B------:R-:W-:Y:S01]  /*b2a0*/  ISETP.LT.OR P5, PT, R30.reuse, 0x29, !P1 ;  /* 0x000000291e00780c */ /* 0x040fe20004fa1670 */
[----:B------:R1:W-:Y:S01]  /*b2b0*/  @!P4 STG.E.U8 desc[UR20][R28.64+0x20], R129 ;  /* 0x000020811c00c986 */ /* 0x0003e2000c101114 */
[----:B------:R-:W-:-:S11]  /*b2c0*/  ISETP.LT.OR P4, PT, R30, 0x2a, !P1 ;  /* 0x0000002a1e00780c */ /* 0x000fd60004f81670 */
[----:B0-----:R-:W-:-:S04]  /*b2d0*/  @!P5 IADD3 R27, P0, P3, R17, R24, R16 ;  /* 0x00000018111bd210 */ /* 0x001fc80007b1e010 */
[----:B------:R-:W-:Y:S02]  /*b2e0*/  @!P5 IADD3.X R26, R14, R32, R13, P0, P3 ;  /* 0x000000200e1ad210 */ /* 0x000fe400007e640d */
[----:B-1----:R-:W-:-:S04]  /*b2f0*/  @!P4 IADD3 R29, P0, P3, R17, R24, R16 ;  /* 0x00000018111dc210 */ /* 0x002fc80007b1e010 */
[----:B------:R-:W-:Y:S02]  /*b300*/  @!P4 IADD3.X R28, R14, R32, R13, P0, P3 ;  /* 0x000000200e1cc210 */ /* 0x000fe400007e640d */
[----:B------:R-:W-:Y:S02]  /*b310*/  ISETP.LT.OR P0, PT, R30, 0x31, !P1 ;  /* 0x000000311e00780c */ /* 0x000fe40004f01670 */
[----:B------:R-:W-:-:S05]  /*b320*/  F2FP.SATFINITE.E4M3.F32.PACK_AB_MERGE_C R173, RZ, R138, RZ ;  /* 0x0000008affad723e */ /* 0x000fca00048070ff */
[----:B------:R0:W-:Y:S06]  /*b330*/  @!P2 STG.E.U8 desc[UR20][R6.64+0x21], R173 ;  /* 0x000021ad0600a986 */ /* 0x0001ec000c101114 */
[----:B------:R-:W-:-:S04]  /*b340*/  @!P0 IADD3 R138, P2, P3, R17, R24, R16 ;  /* 0x00000018118a8210 */ /* 0x000fc80007b5e010 */
[----:B------:R-:W-:Y:S02]  /*b350*/  @!P0 IADD3.X R129, R14, R32, R13, P2, P3 ;  /* 0x000000200e818210 */ /* 0x000fe400017e640d */
[----:B------:R-:W-:-:S13]  /*b360*/  ISETP.LT.OR P3, PT, R30, 0x29, !P6 ;  /* 0x000000291e00780c */ /* 0x000fda0007761670 */
[----:B0-----:R-:W0:Y:S02]  /*b370*/  @!P3 LDC.64 R6, c[0x0][0x5c0] ;  /* 0x00017000ff06bb82 */ /* 0x001e240000000a00 */
[----:B0-----:R-:W-:-:S05]  /*b380*/  @!P3 IADD3 R6, P2, R24, R6, RZ ;  /* 0x000000061806b210 */ /* 0x001fca0007f5e0ff */
[----:B------:R-:W-:-:S05]  /*b390*/  @!P3 IMAD.X R7, R32, 0x1, R7, P2 ;  /* 0x000000012007b824 */ /* 0x000fca00010e0607 */
[----:B------:R0:W-:Y:S01]  /*b3a0*/  @!P3 STG.E.U8 desc[UR20][R6.64+0x28], R19 ;  /* 0x000028130600b986 */ /* 0x0001e2000c101114 */
[----:B------:R-:W-:Y:S02]  /*b3b0*/  ISETP.LT.OR P3, PT, R30, 0x2a, !P6 ;  /* 0x0000002a1e00780c */ /* 0x000fe40007761670 */
[----:B------:R-:W-:Y:S02]  /*b3c0*/  @P5 LOP3.LUT R9, R9, 0x10, RZ, 0xfc, !PT ;  /* 0x0000001009095812 */ /* 0x000fe400078efcff */
[----:B------:R-:W-:-:S09]  /*b3d0*/  LOP3.LUT P5, RZ, R33, 0x80000000, RZ, 0xc0, !PT ;  /* 0x8000000021ff7812 */ /* 0x000fd200078ac0ff */
[----:B0-----:R-:W0:Y:S01]  /*b3e0*/  @!P3 LDC.64 R6, c[0x0][0x5c0] ;  /* 0x00017000ff06bb82 */ /* 0x001e220000000a00 */
[----:B------:R-:W-:-:S04]  /*b3f0*/  LOP3.LUT R9, R9, 0xffffffdf, RZ, 0xc0, !PT ;  /* 0xffffffdf09097812 */ /* 0x000fc800078ec0ff */
[----:B------:R-:W-:-:S04]  /*b400*/  @P4 LOP3.LUT R9, R9, 0x20, RZ, 0xfc, !PT ;  /* 0x0000002009094812 */ /* 0x000fc800078efcff */
[----:B------:R-:W-:-:S04]  /*b410*/  LOP3.LUT R9, R9, 0xfffffdff, RZ, 0xc0, !PT ;  /* 0xfffffdff09097812 */ /* 0x000fc800078ec0ff */
[----:B------:R-:W-:-:S04]  /*b420*/  @P5 LOP3.LUT R9, R9, 0x200, RZ, 0xfc, !PT ;  /* 0x0000020009095812 */ /* 0x000fc800078efcff */
[----:B------:R-:W-:Y:S02]  /*b430*/  LOP3.LUT R9, R9, 0xffffff7f, RZ, 0xc0, !PT ;  /* 0xffffff7f09097812 */ /* 0x000fe400078ec0ff */
[----:B------:R-:W-:Y:S02]  /*b440*/  F2FP.SATFINITE.E4M3.F32.PACK_AB_MERGE_C R173, RZ, R126, RZ ;  /* 0x0000007effad723e */ /* 0x000fe400048070ff */
[----:B0-----:R-:W-:Y:S02]  /*b450*/  @!P3 IADD3 R6, P2, R24, R6, RZ ;  /* 0x000000061806b210 */ /* 0x001fe40007f5e0ff */
[----:B------:R-:W-:-:S03]  /*b460*/  @P0 LOP3.LUT R9, R9, 0x80, RZ, 0xfc, !PT ;  /* 0x0000008009090812 */ /* 0x000fc600078efcff */
[----:B------:R-:W-:Y:S01]  /*b470*/  @!P3 IMAD.X R7, R32, 0x1, R7, P2 ;  /* 0x000000012007b824 */ /* 0x000fe200010e0607 */
[----:B------:R-:W-:-:S04]  /*b480*/  LOP3.LUT P0, RZ, R9, 0x4, RZ, 0xc0, !PT ;  /* 0x0000000409ff7812 */ /* 0x000fc8000780c0ff */
[----:B------:R0:W-:Y:S02]  /*b490*/  @!P3 STG.E.U8 desc[UR20][R6.64+0x29], R173 ;  /* 0x000029ad0600b986 */ /* 0x0001e4000c101114 */
[----:B0-----:R-:W-:-:S05]  /*b4a0*/  FMUL R6, R196, R10 ;  /* 0x0000000ac4067220 */ /* 0x001fca0000400000 */
[----:B------:R-:W-:-:S05]  /*b4b0*/  F2FP.SATFINITE.E4M3.F32.PACK_AB_MERGE_C R6, RZ, R6, RZ ;  /* 0x00000006ff06723e */ /* 0x000fca00048070ff */
[----:B------:R0:W-:Y:S01]  /*b4c0*/  @!P0 STG.E.U8 desc[UR20][R34.64+0x28], R6 ;  /* 0x0000280622008986 */ /* 0x0001e2000c101114 */
[C---:B------:R-:W-:Y:S02]  /*b4d0*/  ISETP.LT.OR P0, PT, R30.reuse, 0x31, !P6 ;  /* 0x000000311e00780c */ /* 0x040fe40007701670 */
[----:B------:R-:W-:-:S11]  /*b4e0*/  ISETP.LT.OR P3, PT, R30, 0x32, !P1 ;  /* 0x000000321e00780c */ /* 0x000fd60004f61670 */
[----:B0-----:R-:W0:Y:S02]  /*b4f0*/  @!P0 LDC.64 R6, c[0x0][0x5c0] ;  /* 0x00017000ff068b82 */ /* 0x001e240000000a00 */
[----:B------:R-:W-:-:S04]  /*b500*/  @!P3 IADD3 R126, P1, P5, R17, R24, R16 ;  /* 0x00000018117eb210 */ /* 0x000fc80007d3e010 */
[----:B------:R-:W-:Y:S02]  /*b510*/  @!P3 IADD3.X R19, R14, R32, R13, P1, P5 ;  /* 0x000000200e13b210 */ /* 0x000fe40000fea40d */
[----:B------:R-:W-:Y:S02]  /*b520*/  LOP3.LUT P5, RZ, R9, 0x200, RZ, 0xc0, !PT ;  /* 0x0000020009ff7812 */ /* 0x000fe400078ac0ff */
[----:B------:R-:W-:Y:S02]  /*b530*/  F2FP.SATFINITE.E4M3.F32.PACK_AB_MERGE_C R173, RZ, R122, RZ ;  /* 0x0000007affad723e */ /* 0x000fe400048070ff */
[----:B0-----:R-:W-:-:S09]  /*b540*/  @!P0 IADD3 R6, P1, R24, R6, RZ ;  /* 0x0000000618068210 */ /* 0x001fd20007f3e0ff */
[----:B------:R-:W-:Y:S01]  /*b550*/  @!P5 STG.E.U8 desc[UR20][R36.64+0x29], R175 ;  /* 0x000029af2400d986 */ /* 0x000fe2000c101114 */
[----:B------:R-:W-:-:S05]  /*b560*/  @!P0 IMAD.X R7, R32, 0x1, R7, P1 ;  /* 0x0000000120078824 */ /* 0x000fca00008e0607 */
[----:B------:R0:W-:Y:S01]  /*b570*/  @!P0 STG.E.U8 desc[UR20][R6.64+0x30], R173 ;  /* 0x000030ad06008986 */ /* 0x0001e2000c101114 */
[----:B------:R-:W-:-:S13]  /*b580*/  ISETP.LT.OR P0, PT, R30, 0x32, !P6 ;  /* 0x000000321e00780c */ /* 0x000fda0007701670 */
[----:B0-----:R-:W0:Y:S01]  /*b590*/  @!P0 LDC.64 R6, c[0x0][0x5c0] ;  /* 0x00017000ff068b82 */ /* 0x001e220000000a00 */
[----:B------:R-:W-:Y:S02]  /*b5a0*/  F2FP.SATFINITE.E4M3.F32.PACK_AB_MERGE_C R35, RZ, R136, RZ ;  /* 0x00000088ff23723e */ /* 0x000fe400048070ff */
[----:B0-----:R-:W-:-:S05]  /*b5b0*/  @!P0 IADD3 R6, P1, R24, R6, RZ ;  /* 0x0000000618068210 */ /* 0x001fca0007f3e0ff */
[----:B------:R-:W-:-:S05]  /*b5c0*/  @!P0 IMAD.X R7, R32, 0x1, R7, P1 ;  /* 0x0000000120078824 */ /* 0x000fca00008e0607 */
[----:B------:R0:W-:Y:S01]  /*b5d0*/  @!P0 STG.E.U8 desc[UR20][R6.64+0x31], R35 ;  /* 0x0000312306008986 */ /* 0x0001e2000c101114 */
[----:B------:R-:W-:-:S13]  /*b5e0*/  ISETP.LT.OR P0, PT, R30, 0x39, !P6 ;  /* 0x000000391e00780c */ /* 0x000fda0007701670 */
[----:B0-----:R-:W0:Y:S01]  /*b5f0*/  @!P0 LDC.64 R6, c[0x0][0x5c0] ;  /* 0x00017000ff068b82 */ /* 0x001e220000000a00 */
[----:B------:R-:W-:Y:S02]  /*b600*/  LOP3.LUT P2, RZ, R9, 0x2, RZ, 0xc0, !PT ;  /* 0x0000000209ff7812 */ /* 0x000fe4000784c0ff */
[----:B------:R-:W-:Y:S02]  /*b610*/  LOP3.LUT P4, RZ, R33, 0x40000000, RZ, 0xc0, !PT ;  /* 0x4000000021ff7812 */ /* 0x000fe4000788c0ff */
[----:B------:R-:W-:Y:S02]  /*b620*/  ISETP.LT.OR P6, PT, R30, 0x3a, !P6 ;  /* 0x0000003a1e00780c */ /* 0x000fe400077c1670 */
[----:B------:R-:W-:Y:S02]  /*b630*/  F2FP.SATFINITE.E4M3.F32.PACK_AB_MERGE_C R37, RZ, R172, RZ ;  /* 0x000000acff25723e */ /* 0x000fe400048070ff */
[----:B------:R-:W-:-:S05]  /*b640*/  F2FP.SATFINITE.E4M3.F32.PACK_AB_MERGE_C R35, RZ, R182, RZ ;  /* 0x000000b6ff23723e */ /* 0x000fca00048070ff */
[----:B------:R-:W-:Y:S01]  /*b650*/  @!P2 STG.E.U8 desc[UR20][R38.64+0x30], R155 ;  /* 0x0000309b2600a986 */ /* 0x000fe2000c101114 */
[----:B0-----:R-:W-:-:S03]  /*b660*/  @!P0 IADD3 R6, P1, R24, R6, RZ ;  /* 0x0000000618068210 */ /* 0x001fc60007f3e0ff */
[----:B------:R-:W-:Y:S02]  /*b670*/  @!P4 STG.E.U8 desc[UR20][R40.64+0x31], R37 ;  /* 0x000031252800c986 */ /* 0x000fe4000c101114 */
[----:B------:R-:W-:-:S05]  /*b680*/  @!P0 IMAD.X R7, R32, 0x1, R7, P1 ;  /* 0x0000000120078824 */ /* 0x000fca00008e0607 */
[----:B------:R0:W-:Y:S02]  /*b690*/  @!P0 STG.E.U8 desc[UR20][R6.64+0x38], R35 ;  /* 0x0000382306008986 */ /* 0x0001e4000c101114 */
[----:B0-----:R-:W0:Y:S01]  /*b6a0*/  @!P6 LDC.64 R6, c[0x0][0x5c0] ;  /* 0x00017000ff06eb82 */ /* 0x001e220000000a00 */
[----:B------:R-:W-:Y:S02]  /*b6b0*/  LOP3.LUT P4, RZ, R25, 0x8000000, RZ, 0xc0, !PT ;  /* 0x0800000019ff7812 */ /* 0x000fe4000788c0ff */
[----:B------:R-:W-:Y:S02]  /*b6c0*/  F2FP.SATFINITE.E4M3.F32.PACK_AB_MERGE_C R37, RZ, R142, RZ ;  /* 0x0000008eff25723e */ /* 0x000fe400048070ff */
[----:B0-----:R-:W-:-:S05]  /*b6d0*/  @!P6 IADD3 R6, P0, R24, R6, RZ ;  /* 0x000000061806e210 */ /* 0x001fca0007f1e0ff */
[----:B------:R-:W-:-:S05]  /*b6e0*/  @!P6 IMAD.X R7, R32, 0x1, R7, P0 ;  /* 0x000000012007e824 */ /* 0x000fca00000e0607 */
[----:B------:R0:W-:Y:S01]  /*b6f0*/  @!P6 STG.E.U8 desc[UR20][R6.64+0x39], R37 ;  /* 0x000039250600e986 */ /* 0x0001e2000c101114 */
[----:B------:R-:W-:Y:S01]  /*b700*/  LOP3.LUT P5, RZ, R9, 0x1, RZ, 0xc0, !PT ;  /* 0x0000000109ff7812 */ /* 0x000fe200078ac0ff */
[----:B0-----:R-:W0:Y:S01]  /*b710*/  @!P4 LDC.64 R6, c[0x0][0x5c0] ;  /* 0x00017000ff06cb82 */ /* 0x001e220000000a00 */
[C---:B------:R-:W-:Y:S02]  /*b720*/  LOP3.LUT P6, RZ, R33.reuse, 0x20000000, RZ, 0xc0, !PT ;  /* 0x2000000021ff7812 */ /* 0x040fe400078cc0ff */
[C---:B------:R-:W-:Y:S02]  /*b730*/  LOP3.LUT P1, RZ, R33.reuse, 0x4000000, RZ, 0xc0, !PT ;  /* 0x0400000021ff7812 */ /* 0x040fe4000782c0ff */
[----:B------:R-:W-:Y:S02]  /*b740*/  F2FP.SATFINITE.E4M3.F32.PACK_AB_MERGE_C R39, RZ, R184, RZ ;  /* 0x000000b8ff27723e */ /* 0x000fe400048070ff */
[----:B------:R-:W-:Y:S02]  /*b750*/  P2R R166, PR, RZ, 0x8 ;  /* 0x00000008ffa67803 */ /* 0x000fe40000000000 */
[----:B------:R-:W-:-:S02]  /*b760*/  LOP3.LUT P2, RZ, R33, 0x10000000, RZ, 0xc0, !PT ;  /* 0x1000000021ff7812 */ /* 0x000fc4000784c0ff */
[----:B------:R-:W-:Y:S01]  /*b770*/  LOP3.LUT P3, RZ, R33, 0x8000000, RZ, 0xc0, !PT ;  /* 0x0800000021ff7812 */ /* 0x000fe2000786c0ff */
[----:B------:R-:W-:Y:S01]  /*b780*/  @!P5 STG.E.U8 desc[UR20][R42.64+0x38], R39 ;  /* 0x000038272a00d986 */ /* 0x000fe2000c101114 */
[----:B------:R-:W-:Y:S02]  /*b790*/  P2R R34, PR, RZ, 0x2 ;  /* 0x00000002ff227803 */ /* 0x000fe40000000000 */
[----:B------:R-:W-:Y:S01]  /*b7a0*/  LOP3.LUT P1, RZ, R25, 0x4000000, RZ, 0xc0, !PT ;  /* 0x0400000019ff7812 */ /* 0x000fe2000782c0ff */
[----:B------:R-:W-:Y:S01]  /*b7b0*/  @!P6 STG.E.U8 desc[UR20][R44.64+0x39], R203 ;  /* 0x000039cb2c00e986 */ /* 0x000fe2000c101114 */
[----:B------:R-:W-:Y:S02]  /*b7c0*/  F2FP.SATFINITE.E4M3.F32.PACK_AB_MERGE_C R35, RZ, R204, RZ ;  /* 0x000000ccff23723e */ /* 0x000fe400048070ff */
[----:B------:R-:W-:Y:S02]  /*b7d0*/  F2FP.SATFINITE.E4M3.F32.PACK_AB_MERGE_C R37, RZ, R178, RZ ;  /* 0x000000b2ff25723e */ /* 0x000fe400048070ff */
[----:B0-----:R-:W-:Y:S01]  /*b7e0*/  @!P4 IADD3 R6, P6, R90, R6, RZ ;  /* 0x000000065a06c210 */ /* 0x001fe20007fde0ff */
[----:B------:R-:W-:Y:S04]  /*b7f0*/  @!P2 STG.E.U8 desc[UR20][R46.64], R167 ;  /* 0x000000a72e00a986 */ /* 0x000fe8000c101114 */
[----:B------:R-:W-:Y:S01]  /*b800*/  @!P4 IMAD.X R7, R91, 0x1, R7, P6 ;  /* 0x000000015b07c824 */ /* 0x000fe200030e0607 */
[----:B------:R-:W-:Y:S04]  /*b810*/  @!P3 STG.E.U8 desc[UR20][R48.64+0x1], R35 ;  /* 0x000001233000b986 */ /* 0x000fe8000c101114 */
[----:B------:R0:W-:Y:S02]  /*b820*/  @!P4 STG.E.U8 desc[UR20][R6.64], R37 ;  /* 0x000000250600c986 */ /* 0x0001e4000c101114 */
[----:B0-----:R-:W0:Y:S01]  /*b830*/  @!P1 LDC.64 R6, c[0x0][0x5c0] ;  /* 0x00017000ff069b82 */ /* 0x001e220000000a00 */
[----:B------:R-:W-:-:S02]  /*b840*/  LOP3.LUT P5, RZ, R25, 0x2000000, RZ, 0xc0, !PT ;  /* 0x0200000019ff7812 */ /* 0x000fc400078ac0ff */
[----:B------:R-:W-:Y:S02]  /*b850*/  F2FP.SATFINITE.E4M3.F32.PACK_AB_MERGE_C R35, RZ, R134, RZ ;  /* 0x00000086ff23723e */ /* 0x000fe400048070ff */
[----:B0-----:R-:W-:-:S05]  /*b860*/  @!P1 IADD3 R6, P6, R88, R6, RZ ;  /* 0x0000000658069210 */ /* 0x001fca0007fde0ff */
[----:B------:R-:W-:Y:S01]  /*b870*/  @!P1 IMAD.X R7, R89, 0x1, R7, P6 ;  /* 0x0000000159079824 */ /* 0x000fe200030e0607 */
[----:B------:R-:W-:-:S13]  /*b880*/  LOP3.LUT P6, RZ, R25, 0x4000000, RZ, 0xc0, !PT ;  /* 0x0400000019ff7812 */ /* 0x000fda00078cc0ff */
[----:B------:R0:W-:Y:S02]  /*b890*/  @!P6 STG.E.U8 desc[UR20][R6.64+0x1], R35 ;  /* 0x000001230600e986 */ /* 0x0001e4000c101114 */
[----:B0-----:R-:W0:Y:S01]  /*b8a0*/  @!P5 LDC.64 R6, c[0x0][0x5c0] ;  /* 0x00017000ff06db82 */ /* 0x001e220000000a00 */
[----:B------:R-:W-:Y:S02]  /*b8b0*/  ISETP.NE.AND P1, PT, R34, RZ, PT ;  /* 0x000000ff2200720c */ /* 0x000fe40003f25270 */
[----:B------:R-:W-:Y:S02]  /*b8c0*/  LOP3.LUT P0, RZ, R33, 0x800000, RZ, 0xc0, !PT ;  /* 0x0080000021ff7812 */ /* 0x000fe4000780c0ff */
[----:B------:R-:W-:Y:S02]  /*b8d0*/  LOP3.LUT P2, RZ, R25, 0x1000000, RZ, 0xc0, !PT ;  /* 0x0100000019ff7812 */ /* 0x000fe4000784c0ff */
        /* <DEDUP_REMOVED lines=13> */
[C---:B------:R-:W-:Y:S01]  /*b9b0*/  LOP3.LUT P6, RZ, R33.reuse, 0x400000, RZ, 0xc0, !PT ;  /* 0x0040000021ff7812 */ /* 0x040fe200078cc0ff */
[----:B0-----:R-:W0:Y:S01]  /*b9c0*/  @!P4 LDC.64 R6, c[0x0][0x5c0] ;  /* 0x00017000ff06cb82 */ /* 0x001e220000000a00 */
[----:B------:R-:W-:Y:S02]  /*b9d0*/  F2FP.SATFINITE.E4M3.F32.PACK_AB_MERGE_C R39, RZ, R152, RZ ;  /* 0x00000098ff27723e */ /* 0x000fe400048070ff */
[----:B------:R-:W-:Y:S02]  /*b9e0*/  LOP3.LUT P3, RZ, R33, 0x200000, RZ, 0xc0, !PT ;  /* 0x0020000021ff7812 */ /* 0x000fe4000786c0ff */
[----:B------:R-:W-:-:S07]  /*b9f0*/  LOP3.LUT P1, RZ, R25, 0x400000, RZ, 0xc0, !PT ;  /* 0x0040000019ff7812 */ /* 0x000fce000782c0ff */
[----:B------:R-:W-:Y:S01]  /*ba00*/  @!P6 STG.E.U8 desc[UR20][R54.64+0x10], R39 ;  /* 0x000010273600e986 */ /* 0x000fe2000c101114 */
[----:B------:R-:W-:Y:S02]  /*ba10*/  F2FP.SATFINITE.E4M3.F32.PACK_AB_MERGE_C R35, RZ, R176, RZ ;  /* 0x000000b0ff23723e */ /* 0x000fe400048070ff */
[----:B0-----:R-:W-:Y:S01]  /*ba20*/  @!P4 IADD3 R6, P6, R82, R6, RZ ;  /* 0x000000065206c210 */ /* 0x001fe20007fde0ff */
[----:B------:R-:W-:Y:S04]  /*ba30*/  @!P3 STG.E.U8 desc[UR20][R56.64+0x11], R161 ;  /* 0x000011a13800b986 */ /* 0x000fe8000c101114 */
[----:B------:R-:W-:-:S05]  /*ba40*/  @!P4 IMAD.X R7, R83, 0x1, R7, P6 ;  /* 0x000000015307c824 */ /* 0x000fca00030e0607 */
[----:B------:R0:W-:Y:S02]  /*ba50*/  @!P4 STG.E.U8 desc[UR20][R6.64+0x10], R35 ;  /* 0x000010230600c986 */ /* 0x0001e4000c101114 */
[----:B0-----:R-:W0:Y:S01]  /*ba60*/  @!P1 LDC.64 R6, c[0x0][0x5c0] ;  /* 0x00017000ff069b82 */ /* 0x001e220000000a00 */
[----:B------:R-:W-:Y:S02]  /*ba70*/  LOP3.LUT P2, RZ, R9, 0x100, RZ, 0xc0, !PT ;  /* 0x0000010009ff7812 */ /* 0x000fe4000784c0ff */
[----:B0-----:R-:W-:-:S05]  /*ba80*/  @!P1 IADD3 R6, P6, R81, R6, RZ ;  /* 0x0000000651069210 */ /* 0x001fca0007fde0ff */
[----:B------:R-:W-:-:S05]  /*ba90*/  @!P1 IMAD.X R7, R78, 0x1, R7, P6 ;  /* 0x000000014e079824 */ /* 0x000fca00030e0607 */
[----:B------:R0:W-:Y:S02]  /*baa0*/  @!P1 STG.E.U8 desc[UR20][R6.64+0x11], R185 ;  /* 0x000011b906009986 */ /* 0x0001e4000c101114 */
[----:B0-----:R-:W0:Y:S01]  /*bab0*/  @!P2 LDC.64 R6, c[0x0][0x5c0] ;  /* 0x00017000ff06ab82 */ /* 0x001e220000000a00 */
[C---:B------:R-:W-:Y:S02]  /*bac0*/  LOP3.LUT P4, RZ, R33.reuse, 0x40000, RZ, 0xc0, !PT ;  /* 0x0004000021ff7812 */ /* 0x040fe4000788c0ff */
[C---:B------:R-:W-:Y:S02]  /*bad0*/  LOP3.LUT P0, RZ, R33.reuse, 0x100000, RZ, 0xc0, !PT ;  /* 0x0010000021ff7812 */ /* 0x040fe4000780c0ff */
[----:B------:R-:W-:Y:S02]  /*bae0*/  LOP3.LUT P5, RZ, R33, 0x80000, RZ, 0xc0, !PT ;  /* 0x0008000021ff7812 */ /* 0x000fe400078ac0ff */
[----:B------:R-:W-:Y:S02]  /*baf0*/  P2R R34, PR, RZ, 0x10 ;  /* 0x00000010ff227803 */ /* 0x000fe40000000000 */
[----:B------:R-:W-:-:S02]  /*bb00*/  LOP3.LUT P4, RZ, R25, 0x100000, RZ, 0xc0, !PT ;  /* 0x0010000019ff7812 */ /* 0x000fc4000788c0ff */
        /* <DEDUP_REMOVED lines=10> */
[----:B------:R-:W-:Y:S01]  /*bbb0*/  @!P4 IMAD.X R7, R76, 0x1, R7, P6 ;  /* 0x000000014c07c824 */ /* 0x000fe200030e0607 */
[----:B------:R-:W-:-:S13]  /*bbc0*/  LOP3.LUT P6, RZ, R25, 0x100000, RZ, 0xc0, !PT ;  /* 0x0010000019ff7812 */ /* 0x000fda00078cc0ff */
[----:B------:R0:W-:Y:S02]  /*bbd0*/  @!P6 STG.E.U8 desc[UR20][R6.64+0x19], R37 ;  /* 0x000019250600e986 */ /* 0x0001e4000c101114 */
[----:B0-----:R-:W0:Y:S01]  /*bbe0*/  @!P1 LDC.64 R6, c[0x0][0x5c0] ;  /* 0x00017000ff069b82 */ /* 0x001e220000000a00 */
[C---:B------:R-:W-:Y:S02]  /*bbf0*/  LOP3.LUT P0, RZ, R33.reuse, 0x10000, RZ, 0xc0, !PT ;  /* 0x0001000021ff7812 */ /* 0x040fe4000780c0ff */
[----:B------:R-:W-:Y:S02]  /*bc00*/  ISETP.NE.AND P4, PT, R34, RZ, PT ;  /* 0x000000ff2200720c */ /* 0x000fe40003f85270 */
        /* <DEDUP_REMOVED lines=20> */
[----:B------:R-:W-:-:S07]  /*bd50*/  F2FP.SATFINITE.E4M3.F32.PACK_AB_MERGE_C R23, RZ, R202, RZ ;  /* 0x000000caff17723e */ /* 0x000fce00048070ff */
[----:B------:R-:W-:Y:S01]  /*bd60*/  @!P0 STG.E.U8 desc[UR20][R66.64+0x28], R207 ;  /* 0x000028cf42008986 */ /* 0x000fe2000c101114 */
[----:B0-----:R-:W-:-:S03]  /*bd70*/  @!P5 IADD3 R6, P6, R98, R6, RZ ;  /* 0x000000066206d210 */ /* 0x001fc60007fde0ff */
[----:B------:R-:W-:Y:S02]  /*bd80*/  @!P2 STG.E.U8 desc[UR20][R68.64+0x29], R205 ;  /* 0x000029cd4400a986 */ /* 0x000fe4000c101114 */
[----:B------:R-:W-:-:S05]  /*bd90*/  @!P5 IMAD.X R7, R99, 0x1, R7, P6 ;  /* 0x000000016307d824 */ /* 0x000fca00030e0607 */
[----:B------:R0:W-:Y:S01]  /*bda0*/  @!P5 STG.E.U8 desc[UR20][R6.64+0x28], R23 ;  /* 0x000028170600d986 */ /* 0x0001e2000c101114 */
[----:B------:R-:W-:Y:S01]  /*bdb0*/  LOP3.LUT P1, RZ, R25, 0x8000, RZ, 0xc0, !PT ;  /* 0x0000800019ff7812 */ /* 0x000fe2000782c0ff */
[----:B0-----:R-:W0:-:S12]  /*bdc0*/  @!P4 LDC.64 R6, c[0x0][0x5c0] ;  /* 0x00017000ff06cb82 */ /* 0x001e180000000a00 */
[----:B------:R-:W1:Y:S01]  /*bdd0*/  @!P1 LDC.64 R34, c[0x0][0x5c0] ;  /* 0x00017000ff229b82 */ /* 0x000e620000000a00 */
[----:B------:R-:W-:Y:S02]  /*bde0*/  LOP3.LUT P3, RZ, R33, 0x4000, RZ, 0xc0, !PT ;  /* 0x0000400021ff7812 */ /* 0x000fe4000786c0ff */
[----:B------:R-:W-:Y:S02]  /*bdf0*/  LOP3.LUT P0, RZ, R25, 0x4000, RZ, 0xc0, !PT ;  /* 0x0000400019ff7812 */ /* 0x000fe4000780c0ff */
[----:B0-----:R-:W-:-:S05]  /*be00*/  @!P4 IADD3 R6, P6, R96, R6, RZ ;  /* 0x000000066006c210 */ /* 0x001fca0007fde0ff */
[----:B------:R-:W-:Y:S01]  /*be10*/  @!P4 IMAD.X R7, R97, 0x1, R7, P6 ;  /* 0x000000016107c824 */ /* 0x000fe200030e0607 */
[----:B------:R-:W-:Y:S02]  /*be20*/  LOP3.LUT P6, RZ, R33, 0x2000, RZ, 0xc0, !PT ;  /* 0x0000200021ff7812 */ /* 0x000fe400078cc0ff */
[C---:B------:R-:W-:Y:S02]  /*be30*/  LOP3.LUT P5, RZ, R25.reuse, 0x2000, RZ, 0xc0, !PT ;  /* 0x0000200019ff7812 */ /* 0x040fe400078ac0ff */
[----:B------:R0:W-:Y:S01]  /*be40*/  @!P4 STG.E.U8 desc[UR20][R6.64+0x29], R199 ;  /* 0x000029c70600c986 */ /* 0x0001e2000c101114 */
[----:B------:R-:W-:Y:S02]  /*be50*/  LOP3.LUT P4, RZ, R25, 0x4, RZ, 0xc0, !PT ;  /* 0x0000000419ff7812 */ /* 0x000fe4000788c0ff */
[----:B------:R-:W-:-:S05]  /*be60*/  F2FP.SATFINITE.E4M3.F32.PACK_AB_MERGE_C R25, RZ, R198, RZ ;  /* 0x000000c6ff19723e */ /* 0x000fca00048070ff */
[----:B------:R-:W-:Y:S04]  /*be70*/  @!P3 STG.E.U8 desc[UR20][R70.64+0x30], R25 ;  /* 0x000030194600b986 */ /* 0x000fe8000c101114 */
[----:B------:R-:W-:Y:S01]  /*be80*/  @!P6 STG.E.U8 desc[UR20][R72.64+0x31], R195 ;  /* 0x000031c34800e986 */ /* 0x000fe2000c101114 */
[----:B-1----:R-:W-:-:S05]  /*be90*/  @!P1 IADD3 R100, P6, R100, R34, RZ ;  /* 0x0000002264649210 */ /* 0x002fca0007fde0ff */
[----:B------:R-:W-:Y:S02]  /*bea0*/  @!P1 IMAD.X R101, R101, 0x1, R35, P6 ;  /* 0x0000000165659824 */ /* 0x000fe400030e0623 */
[----:B------:R-:W1:Y:S01]  /*beb0*/  @!P0 LDC.64 R34, c[0x0][0x5c0] ;  /* 0x00017000ff228b82 */ /* 0x000e620000000a00 */
[----:B------:R-:W-:Y:S02]  /*bec0*/  LOP3.LUT P2, RZ, R33, 0x1000, RZ, 0xc0, !PT ;  /* 0x0000100021ff7812 */ /* 0x000fe4000784c0ff */
[----:B0-----:R-:W-:Y:S02]  /*bed0*/  F2FP.SATFINITE.E4M3.F32.PACK_AB_MERGE_C R7, RZ, R192, RZ ;  /* 0x000000c0ff07723e */ /* 0x001fe400048070ff */
[----:B-1----:R-:W-:-:S05]  /*bee0*/  @!P0 IADD3 R102, P6, R102, R34, RZ ;  /* 0x0000002266668210 */ /* 0x002fca0007fde0ff */
[----:B------:R-:W-:Y:S02]  /*bef0*/  @!P0 IMAD.X R103, R103, 0x1, R35, P6 ;  /* 0x0000000167678824 */ /* 0x000fe400030e0623 */
[----:B------:R-:W0:Y:S01]  /*bf00*/  @!P5 LDC.64 R34, c[0x0][0x5c0] ;  /* 0x00017000ff22db82 */ /* 0x000e220000000a00 */
[----:B------:R-:W-:Y:S01]  /*bf10*/  LOP3.LUT P6, RZ, R33, 0x400, RZ, 0xc0, !PT ;  /* 0x0000040021ff7812 */ /* 0x000fe200078cc0ff */
[----:B------:R1:W-:Y:S01]  /*bf20*/  @!P1 STG.E.U8 desc[UR20][R100.64+0x30], R7 ;  /* 0x0000300764009986 */ /* 0x0003e2000c101114 */
[----:B------:R-:W-:-:S03]  /*bf30*/  F2FP.SATFINITE.E4M3.F32.PACK_AB_MERGE_C R23, RZ, R188, RZ ;  /* 0x000000bcff17723e */ /* 0x000fc600048070ff */
[----:B------:R-:W-:Y:S04]  /*bf40*/  @!P0 STG.E.U8 desc[UR20][R102.64+0x31], R189 ;  /* 0x000031bd66008986 */ /* 0x000fe8000c101114 */
[----:B------:R3:W-:Y:S01]  /*bf50*/  @!P2 STG.E.U8 desc[UR20][R74.64+0x38], R23 ;  /* 0x000038174a00a986 */ /* 0x0007e2000c101114 */
[----:B-1----:R-:W-:-:S05]  /*bf60*/  F2FP.SATFINITE.E4M3.F32.PACK_AB_MERGE_C R7, RZ, R186, RZ ;  /* 0x000000baff07723e */ /* 0x002fca00048070ff */
[----:B------:R1:W-:Y:S01]  /*bf70*/  @!P6 STG.E.U8 desc[UR20][R212.64+0x39], R7 ;  /* 0x00003907d400e986 */ /* 0x0003e2000c101114 */
[----:B0-----:R-:W-:-:S05]  /*bf80*/  @!P5 IADD3 R106, P6, R106, R34, RZ ;  /* 0x000000226a6ad210 */ /* 0x001fca0007fde0ff */
[----:B------:R-:W-:Y:S02]  /*bf90*/  @!P5 IMAD.X R107, R107, 0x1, R35, P6 ;  /* 0x000000016b6bd824 */ /* 0x000fe400030e0623 */
[----:B------:R-:W0:Y:S01]  /*bfa0*/  @!P4 LDC.64 R34, c[0x0][0x5c0] ;  /* 0x00017000ff22cb82 */ /* 0x000e220000000a00 */
[----:B------:R-:W-:Y:S02]  /*bfb0*/  F2FP.SATFINITE.E4M3.F32.PACK_AB_MERGE_C R183, RZ, R183, RZ ;  /* 0x000000b7ffb7723e */ /* 0x000fe400048070ff */
[----:B------:R-:W-:-:S03]  /*bfc0*/  LOP3.LUT P2, RZ, R9, 0x40, RZ, 0xc0, !PT ;  /* 0x0000004009ff7812 */ /* 0x000fc6000784c0ff */
[----:B------:R-:W-:Y:S01]  /*bfd0*/  @!P5 STG.E.U8 desc[UR20][R106.64+0x38], R183 ;  /* 0x000038b76a00d986 */ /* 0x000fe2000c101114 */
[----:B------:R-:W-:Y:S02]  /*bfe0*/  ISETP.LT.OR P5, PT, R30, 0x1, !P2 ;  /* 0x000000011e00780c */ /* 0x000fe400057a1670 */
[----:B---3--:R-:W-:Y:S02]  /*bff0*/  F2FP.SATFINITE.E4M3.F32.PACK_AB_MERGE_C R23, RZ, R180, RZ ;  /* 0x000000b4ff17723e */ /* 0x008fe400048070ff */
[----:B------:R-:W-:Y:S02]  /*c000*/  F2FP.SATFINITE.E4M3.F32.PACK_AB_MERGE_C R179, RZ, R179, RZ ;  /* 0x000000b3ffb3723e */ /* 0x000fe400048070ff */
[----:B------:R-:W-:Y:S02]  /*c010*/  ISETP.NE.AND P1, PT, R164, RZ, PT ;  /* 0x000000ffa400720c */ /* 0x000fe40003f25270 */
[----:B0-----:R-:W-:-:S05]  /*c020*/  @!P4 IADD3 R104, P6, R104, R34, RZ ;  /* 0x000000226868c210 */ /* 0x001fca0007fde0ff */
[----:B------:R-:W-:-:S05]  /*c030*/  @!P4 IMAD.X R105, R105, 0x1, R35, P6 ;  /* 0x000000016969c824 */ /* 0x000fca00030e0623 */
[----:B------:R0:W-:Y:S04]  /*c040*/  @!P4 STG.E.U8 desc[UR20][R104.64+0x39], R23 ;  /* 0x000039176800c986 */ /* 0x0001e8000c101114 */
[----:B------:R-:W-:Y:S01]  /*c050*/  @!P5 STG.E.U8 desc[UR20][R214.64], R179 ;  /* 0x000000b3d600d986 */ /* 0x000fe2000c101114 */
[C---:B------:R-:W-:Y:S02]  /*c060*/  ISETP.LT.OR P5, PT, R30.reuse, 0x1, !P1 ;  /* 0x000000011e00780c */ /* 0x040fe40004fa1670 */
[----:B------:R-:W-:-:S11]  /*c070*/  ISETP.LT.OR P6, PT, R30, 0x2, !P2 ;  /* 0x000000021e00780c */ /* 0x000fd600057c1670 */
[----:B-1----:R-:W1:Y:S01]  /*c080*/  @!P5 LDC.64 R6, c[0x0][0x5c0] ;  /* 0x00017000ff06db82 */ /* 0x002e620000000a00 */
[----:B------:R-:W-:-:S05]  /*c090*/  F2FP.SATFINITE.E4M3.F32.PACK_AB_MERGE_C R177, RZ, R177, RZ ;  /* 0x000000b1ffb1723e */ /* 0x000fca00048070ff */
[----:B------:R-:W-:Y:S01]  /*c0a0*/  @!P6 STG.E.U8 desc[UR20][R216.64+0x1], R177 ;  /* 0x000001b1d800e986 */ /* 0x000fe2000c101114 */
[----:B-1----:R-:W-:-:S05]  /*c0b0*/  @!P5 IADD3 R6, P6, R31, R6, RZ ;  /* 0x000000061f06d210 */ /* 0x002fca0007fde0ff */
[----:B------:R-:W-:Y:S01]  /*c0c0*/  @!P5 IMAD.X R7, R108, 0x1, R7, P6 ;  /* 0x000000016c07d824 */ /* 0x000fe200030e0607 */
[C---:B------:R-:W-:Y:S02]  /*c0d0*/  ISETP.LT.OR P5, PT, R30.reuse, 0x2, !P1 ;  /* 0x000000021e00780c */ /* 0x040fe40004fa1670 */
[----:B------:R-:W-:-:S11]  /*c0e0*/  ISETP.LT.OR P6, PT, R30, 0x1, !P1 ;  /* 0x000000011e00780c */ /* 0x000fd60004fc1670 */
[----:B------:R-:W1:Y:S01]  /*c0f0*/  @!P5 LDC.64 R34, c[0x0][0x5c0] ;  /* 0x00017000ff22db82 */ /* 0x000e620000000a00 */
[----:B0-----:R-:W-:-:S05]  /*c100*/  F2FP.SATFINITE.E4M3.F32.PACK_AB_MERGE_C R23, RZ, R174, RZ ;  /* 0x000000aeff17723e */ /* 0x001fca00048070ff */
[----:B------:R0:W-:Y:S01]  /*c110*/  @!P6 STG.E.U8 desc[UR20][R6.64], R23 ;  /* 0x000000170600e986 */ /* 0x0001e2000c101114 */
[----:B------:R-:W-:Y:S02]  /*c120*/  F2FP.SATFINITE.E4M3.F32.PACK_AB_MERGE_C R171, RZ, R171, RZ ;  /* 0x000000abffab723e */ /* 0x000fe400048070ff */
[----:B------:R-:W-:Y:S02]  /*c130*/  F2FP.SATFINITE.E4M3.F32.PACK_AB_MERGE_C R25, RZ, R170, RZ ;  /* 0x000000aaff19723e */ /* 0x000fe400048070ff */
[----:B-1----:R-:W-:-:S05]  /*c140*/  @!P5 IADD3 R34, P6, R111, R34, RZ ;  /* 0x000000226f22d210 */ /* 0x002fca0007fde0ff */
[----:B------:R-:W-:Y:S01]  /*c150*/  @!P5 IMAD.X R35, R112, 0x1, R35, P6 ;  /* 0x000000017023d824 */ /* 0x000fe200030e0623 */
[C---:B------:R-:W-:Y:S02]  /*c160*/  ISETP.LT.OR P6, PT, R30.reuse, 0x2, !P1 ;  /* 0x000000021e00780c */ /* 0x040fe40004fc1670 */
[----:B------:R-:W-:-:S11]  /*c170*/  ISETP.LT.OR P5, PT, R30, 0x9, !P2 ;  /* 0x000000091e00780c */ /* 0x000fd600057a1670 */
[----:B------:R1:W-:Y:S04]  /*c180*/  @!P6 STG.E.U8 desc[UR20][R34.64+0x1], R171 ;  /* 0x000001ab2200e986 */ /* 0x0003e8000c101114 */
[----:B------:R-:W-:Y:S01]  /*c190*/  @!P5 STG.E.U8 desc[UR20][R218.64+0x8], R25 ;  /* 0x00000819da00d986 */ /* 0x000fe2000c101114 */
[C---:B------:R-:W-:Y:S02]  /*c1a0*/  ISETP.LT.OR P5, PT, R30.reuse, 0x9, !P1 ;  /* 0x000000091e00780c */ /* 0x040fe40004fa1670 */
[----:B------:R-:W-:-:S11]  /*c1b0*/  ISETP.LT.OR P6, PT, R30, 0xa, !P2 ;  /* 0x0000000a1e00780c */ /* 0x000fd600057c1670 */
[----:B0-----:R-:W0:Y:S01]  /*c1c0*/  @!P5 LDC.64 R6, c[0x0][0x5c0] ;  /* 0x00017000ff06db82 */ /* 0x001e220000000a00 */
[----:B------:R-:W-:-:S05]  /*c1d0*/  F2FP.SATFINITE.E4M3.F32.PACK_AB_MERGE_C R23, RZ, R168, RZ ;  /* 0x000000a8ff17723e */ /* 0x000fca00048070ff */
[----:B------:R3:W-:Y:S01]  /*c1e0*/  @!P6 STG.E.U8 desc[UR20][R220.64+0x9], R23 ;  /* 0x00000917dc00e986 */ /* 0x0007e2000c101114 */
[----:B0-----:R-:W-:-:S05]  /*c1f0*/  @!P5 IADD3 R6, P6, R109, R6, RZ ;  /* 0x000000066d06d210 */ /* 0x001fca0007fde0ff */
[----:B------:R-:W-:Y:S01]  /*c200*/  @!P5 IMAD.X R7, R110, 0x1, R7, P6 ;  /* 0x000000016e07d824 */ /* 0x000fe200030e0607 */
[C---:B------:R-:W-:Y:S02]  /*c210*/  ISETP.LT.OR P5, PT, R30.reuse, 0xa, !P1 ;  /* 0x0000000a1e00780c */ /* 0x040fe40004fa1670 */
[----:B------:R-:W-:-:S11]  /*c220*/  ISETP.LT.OR P6, PT, R30, 0x9, !P1 ;  /* 0x000000091e00780c */ /* 0x000fd60004fc1670 */
[----:B-1----:R-:W0:Y:S01]  /*c230*/  @!P5 LDC.64 R34, c[0x0][0x5c0] ;  /* 0x00017000ff22db82 */ /* 0x002e220000000a00 */
[----:B------:R-:W-:-:S05]  /*c240*/  FMUL R165, R165, R10 ;  /* 0x0000000aa5a57220 */ /* 0x000fca0000400000 */
[----:B------:R-:W-:-:S05]  /*c250*/  F2FP.SATFINITE.E4M3.F32.PACK_AB_MERGE_C R165, RZ, R165, RZ ;  /* 0x000000a5ffa5723e */ /* 0x000fca00048070ff */
[----:B------:R1:W-:Y:S01]  /*c260*/  @!P6 STG.E.U8 desc[UR20][R6.64+0x8], R165 ;  /* 0x000008a50600e986 */ /* 0x0003e2000c101114 */
[-C--:B------:R-:W-:Y:S01]  /*c270*/  FMUL R163, R163, R10.reuse ;  /* 0x0000000aa3a37220 */ /* 0x080fe20000400000 */
[----:B------:R-:W-:Y:S01]  /*c280*/  FMUL R162, R162, R10 ;  /* 0x0000000aa2a27220 */ /* 0x000fe20000400000 */
[----:B0-----:R-:W-:-:S05]  /*c290*/  @!P5 IADD3 R34, P6, R113, R34, RZ ;  /* 0x000000227122d210 */ /* 0x001fca0007fde0ff */
[----:B------:R-:W-:Y:S01]  /*c2a0*/  @!P5 IMAD.X R35, R114, 0x1, R35, P6 ;  /* 0x000000017223d824 */ /* 0x000fe200030e0623 */
[C---:B------:R-:W-:Y:S02]  /*c2b0*/  ISETP.LT.OR P6, PT, R30.reuse, 0xa, !P1 ;  /* 0x0000000a1e00780c */ /* 0x040fe40004fc1670 */
[----:B------:R-:W-:Y:S02]  /*c2c0*/  ISETP.LT.OR P5, PT, R30, 0x11, !P2 ;  /* 0x000000111e00780c */ /* 0x000fe400057a1670 */
[----:B------:R-:W-:Y:S02]  /*c2d0*/  F2FP.SATFINITE.E4M3.F32.PACK_AB_MERGE_C R163, RZ, R163, RZ ;  /* 0x000000a3ffa3723e */ /* 0x000fe400048070ff */
[----:B---3--:R-:W-:-:S07]  /*c2e0*/  F2FP.SATFINITE.E4M3.F32.PACK_AB_MERGE_C R23, RZ, R162, RZ ;  /* 0x000000a2ff17723e */ /* 0x008fce00048070ff */
[----:B------:R0:W-:Y:S04]  /*c2f0*/  @!P6 STG.E.U8 desc[UR20][R34.64+0x9], R163 ;  /* 0x000009a32200e986 */ /* 0x0001e8000c101114 */
[----:B------:R3:W-:Y:S01]  /*c300*/  @!P5 STG.E.U8 desc[UR20][R222.64+0x10], R23 ;  /* 0x00001017de00d986 */ /* 0x0007e2000c101114 */
[C---:B------:R-:W-:Y:S02]  /*c310*/  ISETP.LT.OR P5, PT, R30.reuse, 0x11, !P1 ;  /* 0x000000111e00780c */ /* 0x040fe40004fa1670 */
[----:B------:R-:W-:-:S11]  /*c320*/  ISETP.LT.OR P6, PT, R30, 0x12, !P2 ;  /* 0x000000121e00780c */ /* 0x000fd600057c1670 */
[----:B-1----:R-:W1:Y:S01]  /*c330*/  @!P5 LDC.64 R6, c[0x0][0x5c0] ;  /* 0x00017000ff06db82 */ /* 0x002e620000000a00 */
[----:B------:R-:W-:-:S05]  /*c340*/  FMUL R160, R160, R10 ;  /* 0x0000000aa0a07220 */ /* 0x000fca0000400000 */
[----:B------:R-:W-:-:S05]  /*c350*/  F2FP.SATFINITE.E4M3.F32.PACK_AB_MERGE_C R25, RZ, R160, RZ ;  /* 0x000000a0ff19723e */ /* 0x000fca00048070ff */
[----:B------:R-:W-:Y:S01]  /*c360*/  @!P6 STG.E.U8 desc[UR20][R224.64+0x11], R25 ;  /* 0x00001119e000e986 */ /* 0x000fe2000c101114 */
[----:B-1----:R-:W-:-:S05]  /*c370*/  @!P5 IADD3 R6, P6, R115, R6, RZ ;  /* 0x000000067306d210 */ /* 0x002fca0007fde0ff */
[----:B------:R-:W-:Y:S01]  /*c380*/  @!P5 IMAD.X R7, R116, 0x1, R7, P6 ;  /* 0x000000017407d824 */ /* 0x000fe200030e0607 */
[C---:B------:R-:W-:Y:S02]  /*c390*/  ISETP.LT.OR P5, PT, R30.reuse, 0x12, !P1 ;  /* 0x000000121e00780c */ /* 0x040fe40004fa1670 */
[----:B------:R-:W-:-:S11]  /*c3a0*/  ISETP.LT.OR P6, PT, R30, 0x11, !P1 ;  /* 0x000000111e00780c */ /* 0x000fd60004fc1670 */
[----:B0-----:R-:W0:Y:S01]  /*c3b0*/  @!P5 LDC.64 R34, c[0x0][0x5c0] ;  /* 0x00017000ff22db82 */ /* 0x001e220000000a00 */
        /* <DEDUP_REMOVED lines=9> */
[----:B---3--:R-:W-:Y:S02]  /*c450*/  F2FP.SATFINITE.E4M3.F32.PACK_AB_MERGE_C R23, RZ, R154, RZ ;  /* 0x0000009aff17723e */ /* 0x008fe400048070ff */
[----:B------:R-:W-:-:S07]  /*c460*/  F2FP.SATFINITE.E4M3.F32.PACK_AB_MERGE_C R153, RZ, R153, RZ ;  /* 0x00000099ff99723e */ /* 0x000fce00048070ff */
[----:B------:R0:W-:Y:S04]  /*c470*/  @!P6 STG.E.U8 desc[UR20][R34.64+0x11], R23 ;  /* 0x000011172200e986 */ /* 0x0001e8000c101114 */
[----:B------:R-:W-:Y:S01]  /*c480*/  @!P5 STG.E.U8 desc[UR20][R226.64+0x18], R153 ;  /* 0x00001899e200d986 */ /* 0x000fe2000c101114 */
        /* <DEDUP_REMOVED lines=21> */
[----:B------:R-:W-:-:S07]  /*c5e0*/  F2FP.SATFINITE.E4M3.F32.PACK_AB_MERGE_C R145, RZ, R145, RZ ;  /* 0x00000091ff91723e */ /* 0x000fce00048070ff */
[----:B------:R0:W-:Y:S04]  /*c5f0*/  @!P6 STG.E.U8 desc[UR20][R34.64+0x19], R25 ;  /* 0x000019192200e986 */ /* 0x0001e8000c101114 */
[----:B--2---:R-:W-:Y:S01]  /*c600*/  @!P5 STG.E.U8 desc[UR20][R200.64+0x20], R145 ;  /* 0x00002091c800d986 */ /* 0x004fe2000c101114 */
[C---:B------:R-:W-:Y:S02]  /*c610*/  ISETP.LT.OR P5, PT, R30.reuse, 0x21, !P1 ;  /* 0x000000211e00780c */ /* 0x040fe40004fa1670 */
[----:B------:R-:W-:-:S11]  /*c620*/  ISETP.LT.OR P6, PT, R30, 0x22, !P2 ;  /* 0x000000221e00780c */ /* 0x000fd600057c1670 */
[----:B-1----:R-:W1:Y:S01]  /*c630*/  @!P5 LDC.64 R6, c[0x0][0x5c0] ;  /* 0x00017000ff06db82 */ /* 0x002e620000000a00 */
[----:B------:R-:W-:-:S05]  /*c640*/  FMUL R143, R143, R10 ;  /* 0x0000000a8f8f7220 */ /* 0x000fca0000400000 */
[----:B------:R-:W-:-:S05]  /*c650*/  F2FP.SATFINITE.E4M3.F32.PACK_AB_MERGE_C R143, RZ, R143, RZ ;  /* 0x0000008fff8f723e */ /* 0x000fca00048070ff */
[----:B----4-:R-:W-:Y:S01]  /*c660*/  @!P6 STG.E.U8 desc[UR20][R210.64+0x21], R143 ;  /* 0x0000218fd200e986 */ /* 0x010fe2000c101114 */
[----:B-1----:R-:W-:-:S05]  /*c670*/  @!P5 IADD3 R6, P6, R147, R6, RZ ;  /* 0x000000069306d210 */ /* 0x002fca0007fde0ff */
[----:B------:R-:W-:Y:S01]  /*c680*/  @!P5 IMAD.X R7, R158, 0x1, R7, P6 ;  /* 0x000000019e07d824 */ /* 0x000fe200030e0607 */
[C---:B------:R-:W-:Y:S02]  /*c690*/  ISETP.LT.OR P5, PT, R30.reuse, 0x22, !P1 ;  /* 0x000000221e00780c */ /* 0x040fe40004fa1670 */
[----:B------:R-:W-:-:S11]  /*c6a0*/  ISETP.LT.OR P6, PT, R30, 0x21, !P1 ;  /* 0x000000211e00780c */ /* 0x000fd60004fc1670 */
[----:B0-----:R-:W0:Y:S01]  /*c6b0*/  @!P5 LDC.64 R34, c[0x0][0x5c0] ;  /* 0x00017000ff22db82 */ /* 0x001e220000000a00 */
[----:B------:R-:W-:-:S05]  /*c6c0*/  FMUL R140, R140, R10 ;  /* 0x0000000a8c8c7220 */ /* 0x000fca0000400000 */
[----:B------:R-:W-:Y:S01]  /*c6d0*/  F2FP.SATFINITE.E4M3.F32.PACK_AB_MERGE_C R23, RZ, R140, RZ ;  /* 0x0000008cff17723e */ /* 0x000fe200048070ff */
[----:B------:R-:W-:-:S04]  /*c6e0*/  FMUL R137, R137, R10 ;  /* 0x0000000a89897220 */ /* 0x000fc80000400000 */
[----:B------:R-:W-:Y:S01]  /*c6f0*/  @!P6 STG.E.U8 desc[UR20][R6.64+0x20], R23 ;  /* 0x000020170600e986 */ /* 0x000fe2000c101114 */
[----:B------:R-:W-:Y:S02]  /*c700*/  F2FP.SATFINITE.E4M3.F32.PACK_AB_MERGE_C R137, RZ, R137, RZ ;  /* 0x00000089ff89723e */ /* 0x000fe400048070ff */
[----:B0-----:R-:W-:-:S05]  /*c710*/  @!P5 IADD3 R34, P6, R141, R34, RZ ;  /* 0x000000228d22d210 */ /* 0x001fca0007fde0ff */
[----:B------:R-:W-:Y:S02]  /*c720*/  @!P5 IMAD.X R35, R139, 0x1, R35, P6 ;  /* 0x000000018b23d824 */ /* 0x000fe400030e0623 */
[----:B------:R-:W-:-:S03]  /*c730*/  FMUL R135, R135, R10 ;  /* 0x0000000a87877220 */ /* 0x000fc60000400000 */
[----:B------:R-:W-:Y:S01]  /*c740*/  @!P5 STG.E.U8 desc[UR20][R34.64+0x21], R137 ;  /* 0x000021892200d986 */ /* 0x000fe2000c101114 */
[----:B------:R-:W-:Y:S02]  /*c750*/  ISETP.LT.OR P5, PT, R30, 0x29, !P2 ;  /* 0x000000291e00780c */ /* 0x000fe400057a1670 */
[----:B------:R-:W-:-:S11]  /*c760*/  F2FP.SATFINITE.E4M3.F32.PACK_AB_MERGE_C R135, RZ, R135, RZ ;  /* 0x00000087ff87723e */ /* 0x000fd600048070ff */
[----:B------:R0:W-:Y:S01]  /*c770*/  @!P5 STG.E.U8 desc[UR20][R120.64+0x28], R135 ;  /* 0x000028877800d986 */ /* 0x0001e2000c101114 */
[----:B------:R-:W-:Y:S02]  /*c780*/  LOP3.LUT P5, RZ, R9, 0x10, RZ, 0xc0, !PT ;  /* 0x0000001009ff7812 */ /* 0x000fe400078ac0ff */
[----:B------:R-:W-:Y:S01]  /*c790*/  ISETP.LT.OR P6, PT, R30, 0x2a, !P2 ;  /* 0x0000002a1e00780c */ /* 0x000fe200057c1670 */
[----:B------:R-:W-:Y:S01]  /*c7a0*/  FMUL R133, R133, R10 ;  /* 0x0000000a85857220 */ /* 0x000fe20000400000 */
[----:B------:R-:W-:Y:S01]  /*c7b0*/  LOP3.LUT P4, RZ, R9, 0x20, RZ, 0xc0, !PT ;  /* 0x0000002009ff7812 */ /* 0x000fe2000788c0ff */
[----:B0-----:R-:W2:Y:S08]  /*c7c0*/  LDL.LU.64 R120, [R1+0x28] ;  /* 0x0000280001787983 */ /* 0x001eb00000300a00 */
[----:B------:R-:W0:Y:S01]  /*c7d0*/  @!P5 LDC.64 R6, c[0x0][0x5c0] ;  /* 0x00017000ff06db82 */ /* 0x000e220000000a00 */
[----:B------:R-:W-:-:S05]  /*c7e0*/  F2FP.SATFINITE.E4M3.F32.PACK_AB_MERGE_C R133, RZ, R133, RZ ;  /* 0x00000085ff85723e */ /* 0x000fca00048070ff */
[----:B------:R1:W-:Y:S01]  /*c7f0*/  @!P6 STG.E.U8 desc[UR20][R20.64+0x29], R133 ;  /* 0x000029851400e986 */ /* 0x0003e2000c101114 */
[----:B------:R-:W-:-:S03]  /*c800*/  FMUL R130, R130, R10 ;  /* 0x0000000a82827220 */ /* 0x000fc60000400000 */
[----:B-1----:R-:W3:Y:S01]  /*c810*/  LDL.LU.64 R20, [R1+0x20] ;  /* 0x0000200001147983 */ /* 0x002ee20000300a00 */
[----:B0-----:R-:W-:-:S05]  /*c820*/  @!P5 IADD3 R6, P6, R27, R6, RZ ;  /* 0x000000061b06d210 */ /* 0x001fca0007fde0ff */
[----:B------:R-:W-:Y:S02]  /*c830*/  @!P5 IMAD.X R7, R26, 0x1, R7, P6 ;  /* 0x000000011a07d824 */ /* 0x000fe400030e0607 */
[----:B------:R-:W0:Y:S01]  /*c840*/  @!P4 LDC.64 R26, c[0x0][0x5c0] ;  /* 0x00017000ff1acb82 */ /* 0x000e220000000a00 */
[----:B------:R-:W-:Y:S02]  /*c850*/  F2FP.SATFINITE.E4M3.F32.PACK_AB_MERGE_C R23, RZ, R130, RZ ;  /* 0x00000082ff17723e */ /* 0x000fe400048070ff */
[----:B------:R-:W-:Y:S01]  /*c860*/  ISETP.LT.OR P6, PT, R30, 0x31, !P2 ;  /* 0x000000311e00780c */ /* 0x000fe200057c1670 */
[-C--:B------:R-:W-:Y:S02]  /*c870*/  FMUL R128, R128, R10.reuse ;  /* 0x0000000a80807220 */ /* 0x080fe40000400000 */
[----:B------:R1:W-:Y:S01]  /*c880*/  @!P5 STG.E.U8 desc[UR20][R6.64+0x28], R23 ;  /* 0x000028170600d986 */ /* 0x0003e2000c101114 */
[----:B------:R-:W-:Y:S02]  /*c890*/  FMUL R125, R125, R10 ;  /* 0x0000000a7d7d7220 */ /* 0x000fe40000400000 */
[----:B------:R-:W-:-:S03]  /*c8a0*/  F2FP.SATFINITE.E4M3.F32.PACK_AB_MERGE_C R25, RZ, R128, RZ ;  /* 0x00000080ff19723e */ /* 0x000fc600048070ff */
[----:B------:R-:W-:Y:S02]  /*c8b0*/  F2FP.SATFINITE.E4M3.F32.PACK_AB_MERGE_C R125, RZ, R125, RZ ;  /* 0x0000007dff7d723e */ /* 0x000fe400048070ff */
[----:B0-----:R-:W-:-:S05]  /*c8c0*/  @!P4 IADD3 R26, P5, R29, R26, RZ ;  /* 0x0000001a1d1ac210 */ /* 0x001fca0007fbe0ff */
[----:B------:R-:W-:-:S05]  /*c8d0*/  @!P4 IMAD.X R27, R28, 0x1, R27, P5 ;  /* 0x000000011c1bc824 */ /* 0x000fca00028e061b */
[----:B------:R-:W-:Y:S04]  /*c8e0*/  @!P4 STG.E.U8 desc[UR20][R26.64+0x29], R25 ;  /* 0x000029191a00c986 */ /* 0x000fe8000c101114 */
[----:B------:R0:W-:Y:S01]  /*c8f0*/  @!P6 STG.E.U8 desc[UR20][R4.64+0x30], R125 ;  /* 0x0000307d0400e986 */ /* 0x0001e2000c101114 */
[----:B------:R-:W-:Y:S01]  /*c900*/  ISETP.LT.OR P6, PT, R30, 0x32, !P2 ;  /* 0x000000321e00780c */ /* 0x000fe200057c1670 */
[----:B------:R-:W-:-:S05]  /*c910*/  FMUL R127, R127, R10 ;  /* 0x0000000a7f7f7220 */ /* 0x000fca0000400000 */
[----:B-1----:R-:W-:Y:S01]  /*c920*/  F2FP.SATFINITE.E4M3.F32.PACK_AB_MERGE_C R6, RZ, R127, RZ ;  /* 0x0000007fff06723e */ /* 0x002fe200048070ff */
[----:B0-----:R0:W5:Y:S06]  /*c930*/  LDL.LU.64 R4, [R1+0x18] ;  /* 0x0000180001047983 */ /* 0x00116c0000300a00 */
[----:B------:R1:W-:Y:S04]  /*c940*/  @!P6 STG.E.U8 desc[UR20][R2.64+0x31], R6 ;  /* 0x000031060200e986 */ /* 0x0003e8000c101114 */
[----:B-1----:R0:W5:Y:S01]  /*c950*/  LDL.LU.64 R2, [R1+0x10] ;  /* 0x0000100001027983 */ /* 0x0021620000300a00 */
[----:B------:R-:W-:-:S02]  /*c960*/  LOP3.LUT P0, RZ, R9, 0x80, RZ, 0xc0, !PT ;  /* 0x0000008009ff7812 */ /* 0x000fc4000780c0ff */
[----:B------:R-:W-:-:S11]  /*c970*/  ISETP.NE.AND P3, PT, R166, RZ, PT ;  /* 0x000000ffa600720c */ /* 0x000fd60003f65270 */
[----:B------:R-:W1:Y:S01]  /*c980*/  @!P0 LDC.64 R28, c[0x0][0x5c0] ;  /* 0x00017000ff1c8b82 */ /* 0x000e620000000a00 */
[C---:B------:R-:W-:Y:S02]  /*c990*/  ISETP.LT.OR P4, PT, R30.reuse, 0x39, !P2 ;  /* 0x000000391e00780c */ /* 0x040fe40005781670 */
[----:B------:R-:W-:-:S05]  /*c9a0*/  ISETP.LT.OR P2, PT, R30, 0x3a, !P2 ;  /* 0x0000003a1e00780c */ /* 0x000fca0005741670 */
[----:B------:R-:W4:Y:S01]  /*c9b0*/  @!P3 LDC.64 R34, c[0x0][0x5c0] ;  /* 0x00017000ff22bb82 */ /* 0x000f220000000a00 */
[----:B------:R-:W-:-:S07]  /*c9c0*/  FMUL R123, R123, R10 ;  /* 0x0000000a7b7b7220 */ /* 0x000fce0000400000 */
[----:B------:R-:W0:Y:S01]  /*c9d0*/  @!P4 LDC.64 R26, c[0x0][0x5c0] ;  /* 0x00017000ff1acb82 */ /* 0x000e220000000a00 */
[----:B-1----:R-:W-:-:S05]  /*c9e0*/  @!P0 IADD3 R138, P5, R138, R28, RZ ;  /* 0x0000001c8a8a8210 */ /* 0x002fca0007fbe0ff */
[----:B------:R-:W-:Y:S01]  /*c9f0*/  @!P0 IMAD.X R139, R129, 0x1, R29, P5 ;  /* 0x00000001818b8824 */ /* 0x000fe200028e061d */
[C---:B------:R-:W-:Y:S01]  /*ca00*/  ISETP.LT.OR P5, PT, R30.reuse, 0x39, !P1 ;  /* 0x000000391e00780c */ /* 0x040fe20004fa1670 */
[----:B------:R-:W1:Y:S01]  /*ca10*/  @!P2 LDC.64 R28, c[0x0][0x5c0] ;  /* 0x00017000ff1cab82 */ /* 0x000e620000000a00 */
[----:B------:R-:W-:Y:S02]  /*ca20*/  F2FP.SATFINITE.E4M3.F32.PACK_AB_MERGE_C R123, RZ, R123, RZ ;  /* 0x0000007bff7b723e */ /* 0x000fe400048070ff */
[----:B------:R-:W-:-:S03]  /*ca30*/  ISETP.LT.OR P1, PT, R30, 0x3a, !P1 ;  /* 0x0000003a1e00780c */ /* 0x000fc60004f21670 */
[----:B------:R-:W-:Y:S01]  /*ca40*/  @!P0 STG.E.U8 desc[UR20][R138.64+0x30], R123 ;  /* 0x0000307b8a008986 */ /* 0x000fe2000c101114 */
[----:B----4-:R-:W-:-:S05]  /*ca50*/  @!P3 IADD3 R126, P0, R126, R34, RZ ;  /* 0x000000227e7eb210 */ /* 0x010fca0007f1e0ff */
[----:B------:R-:W4:Y:S01]  /*ca60*/  @!P5 LDC.64 R30, c[0x0][0x5c0] ;  /* 0x00017000ff1edb82 */ /* 0x000f220000000a00 */
[----:B------:R-:W-:-:S07]  /*ca70*/  @!P3 IMAD.X R127, R19, 0x1, R35, P0 ;  /* 0x00000001137fb824 */ /* 0x000fce00000e0623 */
[----:B------:R-:W4:Y:S01]  /*ca80*/  @!P1 LDC.64 R34, c[0x0][0x5c0] ;  /* 0x00017000ff229b82 */ /* 0x000f220000000a00 */
[----:B--2---:R-:W-:-:S05]  /*ca90*/  FMUL R121, R121, R10 ;  /* 0x0000000a79797220 */ /* 0x004fca0000400000 */
[----:B------:R-:W-:-:S05]  /*caa0*/  F2FP.SATFINITE.E4M3.F32.PACK_AB_MERGE_C R121, RZ, R121, RZ ;  /* 0x00000079ff79723e */ /* 0x000fca00048070ff */
[----:B------:R-:W-:Y:S01]  /*cab0*/  @!P3 STG.E.U8 desc[UR20][R126.64+0x31], R121 ;  /* 0x000031797e00b986 */ /* 0x000fe2000c101114 */
[----:B0-----:R-:W-:-:S04]  /*cac0*/  @!P4 IADD3 R6, P0, P3, R24, R26, R17 ;  /* 0x0000001a1806c210 */ /* 0x001fc80007b1e011 */
[----:B------:R-:W-:Y:S02]  /*cad0*/  @!P4 IADD3.X R7, R32, R27, R14, P0, P3 ;  /* 0x0000001b2007c210 */ /* 0x000fe400007e640e */
[----:B-1----:R-:W-:Y:S01]  /*cae0*/  @!P2 IADD3 R26, P0, P3, R24, R28, R17 ;  /* 0x0000001c181aa210 */ /* 0x002fe20007b1e011 */
[----:B---3--:R-:W-:-:S03]  /*caf0*/  FMUL R20, R20, R10 ;  /* 0x0000000a14147220 */ /* 0x008fc60000400000 */
[----:B------:R-:W-:Y:S02]  /*cb00*/  @!P2 IADD3.X R27, R32, R29, R14, P0, P3 ;  /* 0x0000001d201ba210 */ /* 0x000fe400007e640e */
[C-C-:B------:R-:W-:Y:S02]  /*cb10*/  @!P5 IADD3 R19, P0, P3, R17.reuse, R24, R16.reuse ;  /* 0x000000181113d210 */ /* 0x140fe40007b1e010 */
[----:B------:R-:W-:Y:S02]  /*cb20*/  F2FP.SATFINITE.E4M3.F32.PACK_AB_MERGE_C R25, RZ, R20, RZ ;  /* 0x00000014ff19723e */ /* 0x000fe400048070ff */
[--C-:B------:R-:W-:Y:S02]  /*cb30*/  @!P5 IADD3.X R28, R14, R32, R13.reuse, P0, P3 ;  /* 0x000000200e1cd210 */ /* 0x100fe400007e640d */
[----:B------:R-:W-:Y:S01]  /*cb40*/  @!P1 IADD3 R23, P0, P3, R17, R24, R16 ;  /* 0x0000001811179210 */ /* 0x000fe20007b1e010 */
[----:B------:R0:W-:Y:S01]  /*cb50*/  @!P4 STG.E.U8 desc[UR20][R6.64+0x38], R25 ;  /* 0x000038190600c986 */ /* 0x0001e2000c101114 */
[----:B----4-:R-:W-:Y:S01]  /*cb60*/  @!P5 IADD3 R20, P4, R19, R30, RZ ;  /* 0x0000001e1314d210 */ /* 0x010fe20007f9e0ff */
[----:B------:R-:W-:Y:S01]  /*cb70*/  FMUL R19, R22, R10 ;  /* 0x0000000a16137220 */ /* 0x000fe20000400000 */
[----:B------:R-:W-:Y:S01]  /*cb80*/  @!P1 IADD3.X R32, R14, R32, R13, P0, P3 ;  /* 0x000000200e209210 */ /* 0x000fe200007e640d */
[----:B------:R-:W-:Y:S01]  /*cb90*/  FMUL R24, R21, R10 ;  /* 0x0000000a15187220 */ /* 0x000fe20000400000 */
[----:B------:R-:W-:Y:S01]  /*cba0*/  @!P1 IADD3 R22, P0, R23, R34, RZ ;  /* 0x0000002217169210 */ /* 0x000fe20007f1e0ff */
[----:B------:R-:W-:Y:S01]  /*cbb0*/  FMUL R120, R120, R10 ;  /* 0x0000000a78787220 */ /* 0x000fe20000400000 */
[----:B------:R-:W-:Y:S01]  /*cbc0*/  F2FP.SATFINITE.E4M3.F32.PACK_AB_MERGE_C R19, RZ, R19, RZ ;  /* 0x00000013ff13723e */ /* 0x000fe200048070ff */
[----:B------:R-:W-:Y:S01]  /*cbd0*/  @!P5 IMAD.X R21, R28, 0x1, R31, P4 ;  /* 0x000000011c15d824 */ /* 0x000fe200020e061f */
[----:B------:R-:W-:Y:S01]  /*cbe0*/  F2FP.SATFINITE.E4M3.F32.PACK_AB_MERGE_C R29, RZ, R24, RZ ;  /* 0x00000018ff1d723e */ /* 0x000fe200048070ff */
[----:B------:R-:W-:Y:S01]  /*cbf0*/  @!P1 IMAD.X R23, R32, 0x1, R35, P0 ;  /* 0x0000000120179824 */ /* 0x000fe200000e0623 */
[----:B0-----:R-:W-:Y:S01]  /*cc00*/  F2FP.SATFINITE.E4M3.F32.PACK_AB_MERGE_C R7, RZ, R120, RZ ;  /* 0x00000078ff07723e */ /* 0x001fe200048070ff */
[----:B------:R0:W-:Y:S04]  /*cc10*/  @!P2 STG.E.U8 desc[UR20][R26.64+0x39], R19 ;  /* 0x000039131a00a986 */ /* 0x0001e8000c101114 */
[----:B------:R0:W-:Y:S04]  /*cc20*/  @!P5 STG.E.U8 desc[UR20][R20.64+0x38], R29 ;  /* 0x0000381d1400d986 */ /* 0x0001e8000c101114 */
[----:B------:R0:W-:Y:S02]  /*cc30*/  @!P1 STG.E.U8 desc[UR20][R22.64+0x39], R7 ;  /* 0x0000390716009986 */ /* 0x0001e4000c101114 */
.L_x_36:
[----:B------:R-:W-:Y:S05]  /*cc40*/  BSYNC B0 ;  /* 0x0000000000007941 */ /* 0x000fea0003800000 */
.L_x_32:
[----:B------:R-:W-:Y:S01]  /*cc50*/  ULDC UR6, c[0x0][0xc] ;  /* 0x0000030000067ab9 */ /* 0x000fe20000000800 */
[----:B------:R-:W-:Y:S01]  /*cc60*/  ULDC UR7, c[0x0][0x10] ;  /* 0x0000040000077ab9 */ /* 0x000fe20000000800 */
[----:B0---45:R-:W0:Y:S01]  /*cc70*/  LDC R19, c[0x0][0x14] ;  /* 0x00000500ff137b82 */ /* 0x031e220000000800 */
[----:B------:R-:W-:Y:S01]  /*cc80*/  UIMAD.WIDE.U32 UR6, UR6, UR7, URZ ;  /* 0x00000007060672a5 */ /* 0x000fe2000f8e003f */
[----:B--2---:R-:W-:Y:S02]  /*cc90*/  IMAD.MOV.U32 R6, RZ, RZ, R3 ;  /* 0x000000ffff067224 */ /* 0x004fe400078e0003 */
[----:B------:R-:W-:-:S03]  /*cca0*/  IMAD.MOV.U32 R7, RZ, RZ, R2 ;  /* 0x000000ffff077224 */ /* 0x000fc600078e0002 */
[----:B0-----:R-:W-:-:S04]  /*ccb0*/  IMAD.WIDE.U32 R6, R19, UR6, R6 ;  /* 0x0000000613067c25 */ /* 0x001fc8000f8e0006 */
[----:B------:R-:W-:Y:S01]  /*ccc0*/  IMAD R19, R19, UR7, RZ ;  /* 0x0000000713137c24 */ /* 0x000fe2000f8e02ff */
[----:B------:R-:W-:Y:S01]  /*ccd0*/  ULDC.64 UR6, c[0x0][0x650] ;  /* 0x0001940000067ab9 */ /* 0x000fe20000000a00 */
[----:B------:R-:W-:Y:S01]  /*cce0*/  IMAD.MOV.U32 R3, RZ, RZ, R6 ;  /* 0x000000ffff037224 */ /* 0x000fe200078e0006 */
[----:B------:R-:W-:Y:S01]  /*ccf0*/  ISETP.GE.U32.AND P0, PT, R6, UR6, PT ;  /* 0x0000000606007c0c */ /* 0x000fe2000bf06070 */
[--C-:B------:R-:W-:Y:S01]  /*cd00*/  IMAD.IADD R2, R7, 0x1, R19.reuse ;  /* 0x0000000107027824 */ /* 0x100fe200078e0213 */
[----:B------:R-:W-:Y:S01]  /*cd10*/  PRMT R19, RZ, 0x7610, R19 ;  /* 0x00007610ff137816 */ /* 0x000fe20000000013 */
[----:B------:R-:W-:Y:S02]  /*cd20*/  IMAD.MOV.U32 R7, RZ, RZ, -0x1 ;  /* 0xffffffffff077424 */ /* 0x000fe400078e00ff */
[----:B------:R-:W-:Y:S01]  /*cd30*/  IMAD.MOV.U32 R6, RZ, RZ, -0x1 ;  /* 0xffffffffff067424 */ /* 0x000fe200078e00ff */
[----:B------:R-:W-:-:S13]  /*cd40*/  ISETP.GE.U32.AND.EX P0, PT, R2, UR7, PT, P0 ;  /* 0x0000000702007c0c */ /* 0x000fda000bf06100 */
[----:B------:R-:W-:Y:S05]  /*cd50*/  @P0 BRA `(.L_x_37) ;  /* 0x00000004006c0947 */ /* 0x000fea0003800000 */
[----:B------:R-:W0:Y:S01]  /*cd60*/  S2R R30, SR_CTAID.X ;  /* 0x00000000001e7919 */ /* 0x000e220000002500 */
[----:B------:R-:W2:Y:S01]  /*cd70*/  LDC.64 R24, c[0x0][0x628] ;  /* 0x00018a00ff187b82 */ /* 0x000ea20000000a00 */
[----:B------:R-:W-:Y:S01]  /*cd80*/  ULDC UR6, c[0x0][0x150] ;  /* 0x0000540000067ab9 */ /* 0x000fe20000000800 */
[----:B------:R-:W-:Y:S01]  /*cd90*/  IMAD.MOV.U32 R22, RZ, RZ, R3 ;  /* 0x000000ffff167224 */ /* 0x000fe200078e0003 */
[----:B------:R-:W4:Y:S01]  /*cda0*/  S2R R32, SR_CTAID.Y ;  /* 0x0000000000207919 */ /* 0x000f220000002600 */
[----:B------:R-:W-:-:S04]  /*cdb0*/  IMAD.MOV.U32 R23, RZ, RZ, R2 ;  /* 0x000000ffff177224 */ /* 0x000fc800078e0002 */
[----:B------:R-:W1:Y:S08]  /*cdc0*/  LDC R33, c[0x0][0x144] ;  /* 0x00005100ff217b82 */ /* 0x000e700000000800 */
[----:B------:R-:W1:Y:S08]  /*cdd0*/  LDC R8, c[0x0][0x630] ;  /* 0x00018c00ff087b82 */ /* 0x000e700000000800 */
[----:B------:R-:W1:Y:S01]  /*cde0*/  LDC.64 R28, c[0x0][0x620] ;  /* 0x00018800ff1c7b82 */ /* 0x000e620000000a00 */
[----:B--2---:R-:W-:-:S04]  /*cdf0*/  ISETP.NE.U32.AND P0, PT, R24, RZ, PT ;  /* 0x000000ff1800720c */ /* 0x004fc80003f05070 */
[----:B------:R-:W-:Y:S02]  /*ce00*/  ISETP.NE.AND.EX P0, PT, R25, RZ, PT, P0 ;  /* 0x000000ff1900720c */ /* 0x000fe40003f05300 */
[----:B0-----:R-:W-:-:S05]  /*ce10*/  I2FP.F32.U32 R6, R30 ;  /* 0x0000001e00067245 */ /* 0x001fca0000201000 */
[----:B------:R-:W-:-:S04]  /*ce20*/  FMUL R6, R6, UR6 ;  /* 0x0000000606067c20 */ /* 0x000fc80008400000 */
[----:B------:R0:W2:Y:S02]  /*ce30*/  F2I.U32.TRUNC.NTZ R31, R6 ;  /* 0x00000006001f7305 */ /* 0x0000a4000020f000 */
[----:B----4-:R-:W-:Y:S05]  /*ce40*/  @!P0 BRA `(.L_x_38) ;  /* 0x0000000000288947 */ /* 0x010fea0003800000 */
[----:B0-----:R-:W0:Y:S02]  /*ce50*/  LDC R6, c[0x0][0x634] ;  /* 0x00018d00ff067b82 */ /* 0x001e240000000800 */
[----:B0-----:R-:W-:-:S05]  /*ce60*/  IADD3 R19, P0, R3, R6, RZ ;  /* 0x0000000603137210 */ /* 0x001fca0007f1e0ff */
[----:B---3--:R-:W-:-:S04]  /*ce70*/  IMAD.X R27, RZ, RZ, R2, P0 ;  /* 0x000000ffff1b7224 */ /* 0x008fc800000e0602 */
[----:B------:R-:W-:-:S04]  /*ce80*/  IMAD.WIDE.U32 R6, R27, R24, RZ ;  /* 0x000000181b067225 */ /* 0x000fc800078e00ff */
[----:B------:R-:W-:-:S04]  /*ce90*/  IMAD.WIDE.U32 R20, P0, R19, R25, R6 ;  /* 0x0000001913147225 */ /* 0x000fc80007800006 */
[----:B------:R-:W-:-:S04]  /*cea0*/  IMAD.WIDE.U32 R6, R19, R24, RZ ;  /* 0x0000001813067225 */ /* 0x000fc800078e00ff */
[----:B------:R-:W-:Y:S01]  /*ceb0*/  IMAD.X R23, RZ, RZ, RZ, P0 ;  /* 0x000000ffff177224 */ /* 0x000fe200000e06ff */
[----:B------:R-:W-:Y:S01]  /*cec0*/  IADD3 RZ, P0, R7, R20, RZ ;  /* 0x0000001407ff7210 */ /* 0x000fe20007f1e0ff */
[----:B------:R-:W-:-:S04]  /*ced0*/  IMAD.MOV.U32 R22, RZ, RZ, R21 ;  /* 0x000000ffff167224 */ /* 0x000fc800078e0015 */
[----:B------:R-:W-:-:S08]  /*cee0*/  IMAD.WIDE.U32.X R22, R27, R25, R22, P0 ;  /* 0x000000191b167225 */ /* 0x000fd000000e0416 */
.L_x_38:
[-CC-:B-1-3--:R-:W-:Y:S01]  /*cef0*/  SHF.R.U64 R26, R22, R8.reuse, R23.reuse ;  /* 0x00000008161a7219 */ /* 0x18afe20000001217 */
[----:B------:R-:W1:Y:S01]  /*cf00*/  LDC.64 R36, c[0x0][0x640] ;  /* 0x00019000ff247b82 */ /* 0x000e620000000a00 */
[----:B0-----:R-:W-:Y:S01]  /*cf10*/  SHF.R.U32.HI R6, RZ, R8, R23 ;  /* 0x00000008ff067219 */ /* 0x001fe20000011617 */
[----:B--2---:R-:W-:Y:S01]  /*cf20*/  IMAD.MOV R31, RZ, RZ, -R31 ;  /* 0x000000ffff1f7224 */ /* 0x004fe200078e0a1f */
[----:B------:R-:W-:Y:S01]  /*cf30*/  IADD3 R19, P0, RZ, -R26, RZ ;  /* 0x8000001aff137210 */ /* 0x000fe20007f1e0ff */
[----:B------:R-:W-:Y:S01]  /*cf40*/  ULDC UR6, c[0x0][0x154] ;  /* 0x0000550000067ab9 */ /* 0x000fe20000000800 */
[----:B------:R-:W-:Y:S02]  /*cf50*/  IMAD.MOV.U32 R21, RZ, RZ, -0x1 ;  /* 0xffffffffff157424 */ /* 0x000fe400078e00ff */
[----:B------:R-:W-:Y:S01]  /*cf60*/  IMAD R31, R33, R31, R30 ;  /* 0x0000001f211f7224 */ /* 0x000fe200078e021e */
[----:B------:R-:W0:Y:S01]  /*cf70*/  LDC R20, c[0x0][0x618] ;  /* 0x00018600ff147b82 */ /* 0x000e220000000800 */
[----:B------:R-:W-:-:S02]  /*cf80*/  IMAD.X R7, RZ, RZ, ~R6, P0 ;  /* 0x000000ffff077224 */ /* 0x000fc400000e0e06 */
[----:B------:R-:W-:Y:S02]  /*cf90*/  IMAD.MOV.U32 R6, RZ, RZ, R3 ;  /* 0x000000ffff067224 */ /* 0x000fe400078e0003 */
[-C--:B------:R-:W-:Y:S02]  /*cfa0*/  IMAD R8, R7, R28.reuse, RZ ;  /* 0x0000001c07087224 */ /* 0x080fe400078e02ff */
[----:B------:R-:W-:Y:S01]  /*cfb0*/  IMAD.MOV.U32 R7, RZ, RZ, R2 ;  /* 0x000000ffff077224 */ /* 0x000fe200078e0002 */
[----:B------:R-:W2:Y:S01]  /*cfc0*/  LDC R22, c[0x0][0x608] ;  /* 0x00018200ff167b82 */ /* 0x000ea20000000800 */
[----:B------:R-:W-:Y:S02]  /*cfd0*/  IMAD.MOV.U32 R23, RZ, RZ, 0x1 ;  /* 0x00000001ff177424 */ /* 0x000fe400078e00ff */
[----:B------:R-:W-:-:S04]  /*cfe0*/  IMAD.WIDE.U32 R6, R19, R28, R6 ;  /* 0x0000001c13067225 */ /* 0x000fc800078e0006 */
[----:B------:R-:W-:Y:S01]  /*cff0*/  IMAD R19, R19, R29, R8 ;  /* 0x0000001d13137224 */ /* 0x000fe200078e0208 */
[----:B------:R-:W3:Y:S01]  /*d000*/  LDC R34, c[0x0][0x658] ;  /* 0x00019600ff227b82 */ /* 0x000ee20000000800 */
[----:B------:R-:W-:Y:S02]  /*d010*/  I2FP.F32.U32 R8, R32 ;  /* 0x0000002000087245 */ /* 0x000fe40000201000 */
[----:B------:R-:W-:Y:S01]  /*d020*/  IMAD.IADD R7, R7, 0x1, R19 ;  /* 0x0000000107077824 */ /* 0x000fe200078e0213 */
[----:B-1----:R-:W-:Y:S02]  /*d030*/  ISETP.NE.U32.AND P0, PT, R36, RZ, PT ;  /* 0x000000ff2400720c */ /* 0x002fe40003f05070 */
[----:B------:R-:W-:Y:S02]  /*d040*/  FMUL R19, R8, UR6 ;  /* 0x0000000608137c20 */ /* 0x000fe40008400000 */
[----:B------:R-:W1:Y:S01]  /*d050*/  LDC R29, c[0x0][0x148] ;  /* 0x00005200ff1d7b82 */ /* 0x000e620000000800 */
[----:B0-----:R-:W-:Y:S01]  /*d060*/  SHF.R.U64 R24, R6, R20, R7 ;  /* 0x0000001406187219 */ /* 0x001fe20000001207 */
[----:B------:R0:W4:Y:S01]  /*d070*/  F2I.U32.TRUNC.NTZ R27, R19 ;  /* 0x00000013001b7305 */ /* 0x000122000020f000 */
[----:B------:R-:W-:-:S02]  /*d080*/  ISETP.NE.AND.EX P0, PT, R37, RZ, PT, P0 ;  /* 0x000000ff2500720c */ /* 0x000fc40003f05300 */
[----:B------:R-:W-:-:S03]  /*d090*/  SHF.R.U32.HI R7, RZ, R20, R7 ;  /* 0x00000014ff077219 */ /* 0x000fc60000011607 */
[----:B------:R-:W0:Y:S01]  /*d0a0*/  LDC R30, c[0x0][0x600] ;  /* 0x00018000ff1e7b82 */ /* 0x000e220000000800 */
[-CC-:B--2---:R-:W-:Y:S02]  /*d0b0*/  SHF.R.U64 R8, R24, R22.reuse, R7.reuse ;  /* 0x0000001618087219 */ /* 0x184fe40000001207 */
[----:B------:R-:W-:-:S05]  /*d0c0*/  SHF.R.U32.HI R7, RZ, R22, R7 ;  /* 0x00000016ff077219 */ /* 0x000fca0000011607 */
[----:B------:R-:W2:Y:S01]  /*d0d0*/  LDC R35, c[0x0][0x648] ;  /* 0x00019200ff237b82 */ /* 0x000ea20000000800 */
[-CC-:B---3--:R-:W-:Y:S02]  /*d0e0*/  SHF.R.U64 R28, R8, R34.reuse, R7.reuse ;  /* 0x00000022081c7219 */ /* 0x188fe40000001207 */
[-C--:B------:R-:W-:Y:S02]  /*d0f0*/  SHF.L.U32 R21, R21, R34.reuse, RZ ;  /* 0x0000002215157219 */ /* 0x080fe400000006ff */
[-C--:B------:R-:W-:Y:S01]  /*d100*/  SHF.R.U32.HI R7, RZ, R34.reuse, R7 ;  /* 0x00000022ff077219 */ /* 0x080fe20000011607 */
[----:B------:R-:W-:Y:S01]  /*d110*/  IMAD.MOV.U32 R6, RZ, RZ, R28 ;  /* 0x000000ffff067224 */ /* 0x000fe200078e001c */
[----:B------:R-:W-:Y:S01]  /*d120*/  SHF.L.U32 R34, R23, R34, RZ ;  /* 0x0000002217227219 */ /* 0x000fe200000006ff */
[----:B------:R-:W3:Y:S01]  /*d130*/  LDC R38, c[0x0][0x638] ;  /* 0x00018e00ff267b82 */ /* 0x000ee20000000800 */
[----:B------:R-:W-:-:S07]  /*d140*/  LOP3.LUT R33, RZ, R21, RZ, 0x33, !PT ;  /* 0x00000015ff217212 */ /* 0x000fce00078e33ff */
[----:B------:R-:W0:Y:S01]  /*d150*/  LDC R39, c[0x0][0x610] ;  /* 0x00018400ff277b82 */ /* 0x000e220000000800 */
[----:B----4-:R-:W-:Y:S05]  /*d160*/  @!P0 BRA `(.L_x_39) ;  /* 0x0000000000288947 */ /* 0x010fea0003800000 */
[----:B0-----:R-:W0:Y:S02]  /*d170*/  LDC R19, c[0x0][0x64c] ;  /* 0x00019300ff137b82 */ /* 0x001e240000000800 */
        /* <DEDUP_REMOVED lines=9> */
.L_x_39:
[----:B------:R-:W-:Y:S01]  /*d210*/  ISETP.NE.AND P0, PT, R0, 0x1, PT ;  /* 0x000000010000780c */ /* 0x000fe20003f05270 */
[----:B0-----:R-:W-:Y:S01]  /*d220*/  VIADD R21, R30, 0xffffffff ;  /* 0xffffffff1e157836 */ /* 0x001fe20000000000 */
[----:B--2---:R-:W-:Y:S01]  /*d230*/  SHF.R.U64 R6, R6, R35, R7 ;  /* 0x0000002306067219 */ /* 0x004fe20000001207 */
[----:B------:R-:W-:Y:S01]  /*d240*/  IMAD.MOV R27, RZ, RZ, -R27 ;  /* 0x000000ffff1b7224 */ /* 0x000fe200078e0a1b */
[----:B------:R-:W-:Y:S02]  /*d250*/  LOP3.LUT R19, R8, R33, RZ, 0xc0, !PT ;  /* 0x0000002108137212 */ /* 0x000fe400078ec0ff */
[----:B------:R-:W-:Y:S01]  /*d260*/  LOP3.LUT R21, R24, R21, RZ, 0xc0, !PT ;  /* 0x0000001518157212 */ /* 0x000fe200078ec0ff */
[----:B------:R-:W-:Y:S02]  /*d270*/  IMAD.MOV R7, RZ, RZ, -R6 ;  /* 0x000000ffff077224 */ /* 0x000fe400078e0a06 */
[----:B------:R-:W-:Y:S02]  /*d280*/  IMAD R8, R34, R6, R19 ;  /* 0x0000000622087224 */ /* 0x000fe400078e0213 */
[----:B---3--:R-:W-:-:S02]  /*d290*/  IMAD R6, R7, R38, R28 ;  /* 0x0000002607067224 */ /* 0x008fc400078e021c */
[----:B-1----:R-:W-:Y:S02]  /*d2a0*/  @P0 IMAD R31, R29, R27, R32 ;  /* 0x0000001b1d1f0224 */ /* 0x002fe400078e0220 */
[----:B------:R-:W-:Y:S02]  /*d2b0*/  IMAD R21, R6, R30, R21 ;  /* 0x0000001e06157224 */ /* 0x000fe400078e0215 */
[----:B------:R-:W-:Y:S02]  /*d2c0*/  IMAD R8, R8, R39, R31 ;  /* 0x0000002708087224 */ /* 0x000fe400078e021f */
[----:B------:R-:W-:Y:S02]  /*d2d0*/  IMAD.MOV.U32 R19, RZ, RZ, 0x1 ;  /* 0x00000001ff137424 */ /* 0x000fe400078e00ff */
[----:B------:R-:W-:Y:S01]  /*d2e0*/  IMAD.MOV.U32 R6, RZ, RZ, R26 ;  /* 0x000000ffff067224 */ /* 0x000fe200078e001a */
[----:B------:R-:W-:Y:S02]  /*d2f0*/  SEL R7, R21, R8, !P0 ;  /* 0x0000000815077207 */ /* 0x000fe40004000000 */
[----:B------:R-:W-:-:S07]  /*d300*/  SEL R8, R8, R21, !P0 ;  /* 0x0000001508087207 */ /* 0x000fce0004000000 */
.L_x_37:
[----:B------:R-:W-:Y:S01]  /*d310*/  UIADD3 UR5, UR9, UR5, URZ ;  /* 0x0000000509057290 */ /* 0x000fe2000fffe03f */
[----:B------:R-:W-:-:S03]  /*d320*/  LOP3.LUT P0, RZ, R19, 0xff, RZ, 0xc0, !PT ;  /* 0x000000ff13ff7812 */ /* 0x000fc6000780c0ff */
[----:B------:R-:W-:Y:S02]  /*d330*/  USHF.R.U32.HI UR6, URZ, 0x3, UR5 ;  /* 0x000000033f067899 */ /* 0x000fe40008011605 */
[----:B------:R-:W-:Y:S02]  /*d340*/  UISETP.GT.U32.AND UP1, UPT, UR5, 0x7, UPT ;  /* 0x000000070500788c */ /* 0x000fe4000bf24070 */
[----:B------:R-:W-:Y:S02]  /*d350*/  ULOP3.LUT UR6, UR6, 0x1, URZ, 0xc0, !UPT ;  /* 0x0000000106067892 */ /* 0x000fe4000f8ec03f */
[----:B------:R-:W-:Y:S02]  /*d360*/  UISETP.LT.U32.AND UP1, UPT, UR9, 0x8, UP1 ;  /* 0x000000080900788c */ /* 0x000fe40008f21070 */
[----:B------:R-:W-:Y:S02]  /*d370*/  UISETP.NE.U32.AND UP0, UPT, UR6, 0x1, UPT ;  /* 0x000000010600788c */ /* 0x000fe4000bf05070 */
[----:B------:R-:W-:-:S02]  /*d380*/  USEL UR7, URZ, 0x1, !UP1 ;  /* 0x000000013f077887 */ /* 0x000fc4000c800000 */
[----:B------:R-:W-:Y:S02]  /*d390*/  UISETP.GT.U32.AND UP0, UPT, UR9, 0x7, !UP0 ;  /* 0x000000070900788c */ /* 0x000fe4000c704070 */
[----:B------:R-:W-:Y:S02]  /*d3a0*/  ULOP3.LUT UR5, UR5, 0x7, URZ, 0xc0, !UPT ;  /* 0x0000000705057892 */ /* 0x000fe4000f8ec03f */
[----:B------:R-:W-:-:S04]  /*d3b0*/  USEL UR6, URZ, 0x1, !UP0 ;  /* 0x000000013f067887 */ /* 0x000fc8000c000000 */
[----:B------:R-:W-:Y:S01]  /*d3c0*/  ULOP3.LUT UR4, UR6, UR4, UR7, 0x96, !UPT ;  /* 0x0000000406047292 */ /* 0x000fe2000f8e9607 */
[----:B------:R-:W-:Y:S11]  /*d3d0*/  @P0 BRA `(.L_x_40) ;  /* 0xffffff3c00300947 */ /* 0x000ff6000383ffff */
[----:B------:R-:W-:Y:S05]  /*d3e0*/  EXIT ;  /* 0x000000000000794d */ /* 0x000fea0003800000 */
.L_x_4:
[----:B0-----:R-:W-:Y:S01]  /*d3f0*/  ULDC.64 UR4, c[0x0][0x650] ;  /* 0x0001940000047ab9 */ /* 0x001fe20000000a00 */
        /* <DEDUP_REMOVED lines=25> */
.L_x_42:
[--C-:B------:R-:W-:Y:S01]  /*d590*/  SHF.R.U64 R18, R16, R20, R17.reuse ;  /* 0x0000001410127219 */ /* 0x100fe20000001211 */
[----:B------:R-:W0:Y:S01]  /*d5a0*/  LDC R24, c[0x0][0x618] ;  /* 0x00018600ff187b82 */ /* 0x000e220000000800 */
[----:B------:R-:W-:Y:S01]  /*d5b0*/  I2FP.F32.U32 R13, R10 ;  /* 0x0000000a000d7245 */ /* 0x000fe20000201000 */
[----:B------:R-:W-:Y:S01]  /*d5c0*/  ULDC UR4, c[0x0][0x150] ;  /* 0x0000540000047ab9 */ /* 0x000fe20000000800 */
[----:B------:R-:W-:Y:S01]  /*d5d0*/  SHF.R.U32.HI R7, RZ, R20, R17 ;  /* 0x00000014ff077219 */ /* 0x000fe20000011611 */
[----:B------:R-:W-:Y:S01]  /*d5e0*/  IMAD.MOV.U32 R8, RZ, RZ, R3 ;  /* 0x000000ffff087224 */ /* 0x000fe200078e0003 */
[----:B------:R-:W-:Y:S01]  /*d5f0*/  IADD3 R11, P0, RZ, -R18, RZ ;  /* 0x80000012ff0b7210 */ /* 0x000fe20007f1e0ff */
[----:B------:R-:W-:Y:S01]  /*d600*/  FMUL R13, R13, UR4 ;  /* 0x000000040d0d7c20 */ /* 0x000fe20008400000 */
[----:B------:R-:W-:Y:S01]  /*d610*/  IMAD.MOV.U32 R9, RZ, RZ, R2 ;  /* 0x000000ffff097224 */ /* 0x000fe200078e0002 */
[----:B------:R-:W1:Y:S01]  /*d620*/  LDC.64 R26, c[0x0][0x640] ;  /* 0x00019000ff1a7b82 */ /* 0x000e620000000a00 */
[----:B------:R-:W-:Y:S01]  /*d630*/  ULDC UR4, c[0x0][0x154] ;  /* 0x0000550000047ab9 */ /* 0x000fe20000000800 */
[----:B------:R-:W-:-:S02]  /*d640*/  IMAD.X R7, RZ, RZ, ~R7, P0 ;  /* 0x000000ffff077224 */ /* 0x000fc400000e0e07 */
[----:B------:R-:W2:Y:S01]  /*d650*/  F2I.U32.TRUNC.NTZ R13, R13 ;  /* 0x0000000d000d7305 */ /* 0x000ea2000020f000 */
[----:B------:R-:W-:-:S03]  /*d660*/  IMAD.WIDE.U32 R8, R11, R22, R8 ;  /* 0x000000160b087225 */ /* 0x000fc600078e0008 */
[----:B------:R-:W3:Y:S01]  /*d670*/  LDC R15, c[0x0][0x144] ;  /* 0x00005100ff0f7b82 */ /* 0x000ee20000000800 */
[----:B------:R-:W-:-:S04]  /*d680*/  IMAD R14, R7, R22, RZ ;  /* 0x00000016070e7224 */ /* 0x000fc800078e02ff */
[----:B------:R-:W-:Y:S02]  /*d690*/  IMAD R7, R11, R23, R14 ;  /* 0x000000170b077224 */ /* 0x000fe400078e020e */
[----:B------:R-:W-:Y:S01]  /*d6a0*/  IMAD.MOV.U32 R11, RZ, RZ, 0x1 ;  /* 0x00000001ff0b7424 */ /* 0x000fe200078e00ff */
[----:B------:R-:W4:Y:S01]  /*d6b0*/  LDC R22, c[0x0][0x608] ;  /* 0x00018200ff167b82 */ /* 0x000f220000000800 */
[----:B------:R-:W-:Y:S01]  /*d6c0*/  IMAD.IADD R7, R9, 0x1, R7 ;  /* 0x0000000109077824 */ /* 0x000fe200078e0207 */
[----:B------:R-:W-:-:S04]  /*d6d0*/  I2FP.F32.U32 R9, R12 ;  /* 0x0000000c00097245 */ /* 0x000fc80000201000 */
[-C--:B0-----:R-:W-:Y:S01]  /*d6e0*/  SHF.R.U64 R16, R8, R24.reuse, R7 ;  /* 0x0000001808107219 */ /* 0x081fe20000001207 */
[----:B--2---:R-:W-:Y:S01]  /*d6f0*/  IMAD.MOV R8, RZ, RZ, -R13 ;  /* 0x000000ffff087224 */ /* 0x004fe200078e0a0d */
[----:B------:R-:W0:Y:S01]  /*d700*/  LDC R14, c[0x0][0x658] ;  /* 0x00019600ff0e7b82 */ /* 0x000e220000000800 */
[----:B-1----:R-:W-:Y:S02]  /*d710*/  ISETP.NE.U32.AND P0, PT, R26, RZ, PT ;  /* 0x000000ff1a00720c */ /* 0x002fe40003f05070 */
[----:B------:R-:W-:Y:S02]  /*d720*/  SHF.R.U32.HI R7, RZ, R24, R7 ;  /* 0x00000018ff077219 */ /* 0x000fe40000011607 */
[----:B------:R-:W-:-:S03]  /*d730*/  ISETP.NE.AND.EX P0, PT, R27, RZ, PT, P0 ;  /* 0x000000ff1b00720c */ /* 0x000fc60003f05300 */
        /* <DEDUP_REMOVED lines=9> */
[-C--:B0-----:R-:W-:Y:S02]  /*d7d0*/  SHF.L.U32 R8, R9, R14.reuse, RZ ;  /* 0x0000000e09087219 */ /* 0x081fe400000006ff */
[--C-:B------:R-:W-:Y:S02]  /*d7e0*/  SHF.R.U64 R17, R20, R14, R7.reuse ;  /* 0x0000000e14117219 */ /* 0x100fe40000001207 */
[----:B------:R-:W-:Y:S02]  /*d7f0*/  LOP3.LUT R29, RZ, R8, RZ, 0x33, !PT ;  /* 0x00000008ff1d7212 */ /* 0x000fe400078e33ff */
[-C--:B------:R-:W-:Y:S01]  /*d800*/  SHF.R.U32.HI R9, RZ, R14.reuse, R7 ;  /* 0x0000000eff097219 */ /* 0x080fe20000011607 */
[----:B------:R-:W0:Y:S01]  /*d810*/  LDC R28, c[0x0][0x638] ;  /* 0x00018e00ff1c7b82 */ /* 0x000e220000000800 */
[----:B------:R-:W-:Y:S01]  /*d820*/  SHF.L.U32 R22, R11, R14, RZ ;  /* 0x0000000e0b167219 */ /* 0x000fe200000006ff */
[----:B------:R-:W-:-:S06]  /*d830*/  IMAD.MOV.U32 R8, RZ, RZ, R17 ;  /* 0x000000ffff087224 */ /* 0x000fcc00078e0011 */
[----:B------:R-:W0:Y:S01]  /*d840*/  LDC R30, c[0x0][0x610] ;  /* 0x00018400ff1e7b82 */ /* 0x000e220000000800 */
[----:B--23--:R-:W-:Y:S05]  /*d850*/  @!P0 BRA `(.L_x_43) ;  /* 0x0000000000288947 */ /* 0x00cfea0003800000 */
[----:B------:R-:W2:Y:S02]  /*d860*/  LDC R8, c[0x0][0x64c] ;  /* 0x00019300ff087b82 */ /* 0x000ea40000000800 */
[----:B--2---:R-:W-:-:S05]  /*d870*/  IADD3 R7, P0, R17, R8, RZ ;  /* 0x0000000811077210 */ /* 0x004fca0007f1e0ff */
        /* <DEDUP_REMOVED lines=8> */
.L_x_43:
[----:B------:R-:W-:Y:S01]  /*d900*/  ISETP.NE.AND P0, PT, R0, 0x1, PT ;  /* 0x000000010000780c */ /* 0x000fe20003f05270 */
[----:B-1----:R-:W-:Y:S01]  /*d910*/  VIADD R11, R23, 0xffffffff ;  /* 0xffffffff170b7836 */ /* 0x002fe20000000000 */
[----:B----4-:R-:W-:Y:S01]  /*d920*/  SHF.R.U64 R8, R8, R25, R9 ;  /* 0x0000001908087219 */ /* 0x010fe20000001209 */
[----:B------:R-:W-:Y:S01]  /*d930*/  IMAD.MOV R19, RZ, RZ, -R19 ;  /* 0x000000ffff137224 */ /* 0x000fe200078e0a13 */
[----:B------:R-:W-:Y:S02]  /*d940*/  LOP3.LUT R7, R20, R29, RZ, 0xc0, !PT ;  /* 0x0000001d14077212 */ /* 0x000fe400078ec0ff */
[----:B------:R-:W-:Y:S01]  /*d950*/  LOP3.LUT R16, R16, R11, RZ, 0xc0, !PT ;  /* 0x0000000b10107212 */ /* 0x000fe200078ec0ff */
[----:B------:R-:W-:Y:S02]  /*d960*/  IMAD.MOV R10, RZ, RZ, -R8 ;  /* 0x000000ffff0a7224 */ /* 0x000fe400078e0a08 */
[----:B------:R-:W-:Y:S02]  /*d970*/  IMAD R9, R22, R8, R7 ;  /* 0x0000000816097224 */ /* 0x000fe400078e0207 */
[----:B0-----:R-:W-:-:S02]  /*d980*/  IMAD R7, R10, R28, R17 ;  /* 0x0000001c0a077224 */ /* 0x001fc400078e0211 */
[----:B------:R-:W-:Y:S02]  /*d990*/  @P0 IMAD R24, R21, R19, R12 ;  /* 0x0000001315180224 */ /* 0x000fe400078e020c */
[----:B------:R-:W-:Y:S02]  /*d9a0*/  IMAD R10, R7, R23, R16 ;  /* 0x00000017070a7224 */ /* 0x000fe400078e0210 */
[----:B------:R-:W-:Y:S02]  /*d9b0*/  IMAD R9, R9, R30, R24 ;  /* 0x0000001e09097224 */ /* 0x000fe400078e0218 */
[----:B------:R-:W-:Y:S02]  /*d9c0*/  IMAD.MOV.U32 R8, RZ, RZ, 0x1 ;  /* 0x00000001ff087424 */ /* 0x000fe400078e00ff */
[----:B------:R-:W-:Y:S01]  /*d9d0*/  IMAD.MOV.U32 R7, RZ, RZ, R18 ;  /* 0x000000ffff077224 */ /* 0x000fe200078e0012 */
[----:B------:R-:W-:Y:S02]  /*d9e0*/  SEL R16, R10, R9, !P0 ;  /* 0x000000090a107207 */ /* 0x000fe40004000000 */
[----:B------:R-:W-:-:S07]  /*d9f0*/  SEL R9, R9, R10, !P0 ;  /* 0x0000000a09097207 */ /* 0x000fce0004000000 */
.L_x_41:
[----:B------:R-:W-:-:S08]  /*da00*/  NOP ;  /* 0x0000000000007918 */ /* 0x000fd00000000000 */
[----:B------:R-:W0:-:S00]  /*da10*/  USETMAXREG.DEALLOC.CTAPOOL 0x28 ;  /* 0x00000028000079c8 */ /* 0x000e0000080e0500 */
[----:B0-----:R-:W-:-:S13]  /*da20*/  ISETP.NE.AND P0, PT, R6, RZ, PT ;  /* 0x000000ff0600720c */ /* 0x001fda0003f05270 */
[----:B------:R-:W-:Y:S05]  /*da30*/  @P0 EXIT ;  /* 0x000000000000094d */ /* 0x000fea0003800000 */
[----:B------:R-:W-:Y:S01]  /*da40*/  LOP3.LUT P0, RZ, R8, 0xff, RZ, 0xc0, !PT ;  /* 0x000000ff08ff7812 */ /* 0x000fe2000780c0ff */
[----:B------:R-:W-:Y:S02]  /*da50*/  IMAD.MOV.U32 R13, RZ, RZ, 0x1 ;  /* 0x00000001ff0d7424 */ /* 0x000fe400078e00ff */
[----:B------:R-:W-:-:S10]  /*da60*/  IMAD.MOV.U32 R12, RZ, RZ, RZ ;  /* 0x000000ffff0c7224 */ /* 0x000fd400078e00ff */
[----:B------:R-:W-:Y:S05]  /*da70*/  @!P0 BRA `(.L_x_44) ;  /* 0x0000000c00408947 */ /* 0x000fea0003800000 */
[----:B------:R-:W0:Y:S01]  /*da80*/  LDC R6, c[0x0][0x28c] ;  /* 0x0000a300ff067b82 */ /* 0x000e220000000800 */
[----:B------:R-:W-:Y:S01]  /*da90*/  ULDC UR5, c[0x0][0x600] ;  /* 0x0001800000057ab9 */ /* 0x000fe20000000800 */
[----:B------:R-:W-:Y:S01]  /*daa0*/  ULDC UR4, c[0x0][0xc] ;  /* 0x0000030000047ab9 */ /* 0x000fe20000000800 */
[----:B------:R-:W-:Y:S01]  /*dab0*/  UIADD3 UR16, UR5, -0x1, URZ ;  /* 0xffffffff05107890 */ /* 0x000fe2000fffe03f */
[C---:B------:R-:W-:Y:S01]  /*dac0*/  LOP3.LUT P3, RZ, R4.reuse, 0x7f, RZ, 0xc0, !PT ;  /* 0x0000007f04ff7812 */ /* 0x040fe2000786c0ff */
[----:B------:R-:W-:Y:S01]  /*dad0*/  ULDC UR6, c[0x0][0x658] ;  /* 0x0001960000067ab9 */ /* 0x000fe20000000800 */
[----:B------:R-:W-:Y:S01]  /*dae0*/  ULDC UR5, c[0x0][0x10] ;  /* 0x0000040000057ab9 */ /* 0x000fe20000000800 */
[----:B------:R-:W-:Y:S01]  /*daf0*/  UMOV UR7, 0xffffffff ;  /* 0xffffffff00077882 */ /* 0x000fe20000000000 */
[----:B------:R-:W-:Y:S01]  /*db00*/  UMOV UR8, 0x1 ;  /* 0x0000000100087882 */ /* 0x000fe20000000000 */
[----:B------:R-:W-:Y:S01]  /*db10*/  UIMAD.WIDE.U32 UR4, UR4, UR5, URZ ;  /* 0x00000005040472a5 */ /* 0x000fe2000f8e003f */
[----:B------:R-:W-:Y:S01]  /*db20*/  LOP3.LUT P0, RZ, R4, 0x1f, RZ, 0xc0, !PT ;  /* 0x0000001f04ff7812 */ /* 0x000fe2000780c0ff */
[----:B------:R-:W-:Y:S01]  /*db30*/  USHF.L.U32 UR7, UR7, UR6, URZ ;  /* 0x0000000607077299 */ /* 0x000fe2000800063f */
[----:B------:R-:W-:Y:S01]  /*db40*/  BSSY B0, `(.L_x_44) ;  /* 0x00000c3000007945 */ /* 0x000fe20003800000 */
[----:B------:R-:W-:Y:S01]  /*db50*/  USHF.L.U32 UR18, UR8, UR6, URZ ;  /* 0x0000000608127299 */ /* 0x000fe2000800063f */
[----:B------:R-:W-:Y:S01]  /*db60*/  IMAD.MOV.U32 R15, RZ, RZ, 0x1 ;  /* 0x00000001ff0f7424 */ /* 0x000fe200078e00ff */
[----:B------:R-:W-:Y:S01]  /*db70*/  LOP3.LUT R18, R5, 0x2, RZ, 0xfc, !PT ;  /* 0x0000000205127812 */ /* 0x000fe200078efcff */
[----:B------:R-:W-:Y:S01]  /*db80*/  ULDC UR6, c[0x0][0x14] ;  /* 0x0000050000067ab9 */ /* 0x000fe20000000800 */
[----:B------:R-:W-:Y:S01]  /*db90*/  PLOP3.LUT P0, PT, P0, P3, PT, 0x8a, 0x0 ;  /* 0x000000000000781c */ /* 0x000fe20000707172 */
[----:B------:R-:W-:Y:S01]  /*dba0*/  UIMAD.WIDE.U32 UR20, UR4, UR6, URZ ;  /* 0x00000006041472a5 */ /* 0x000fe2000f8e003f */
[----:B------:R-:W-:Y:S01]  /*dbb0*/  IMAD.MOV.U32 R13, RZ, RZ, 0x1 ;  /* 0x00000001ff0d7424 */ /* 0x000fe200078e00ff */
[----:B------:R-:W-:Y:S01]  /*dbc0*/  UIMAD UR13, UR5, UR6, URZ ;  /* 0x00000006050d72a4 */ /* 0x000fe2000f8e023f */
[----:B------:R-:W-:Y:S01]  /*dbd0*/  IMAD.MOV.U32 R12, RZ, RZ, RZ ;  /* 0x000000ffff0c7224 */ /* 0x000fe200078e00ff */
[----:B------:R-:W-:Y:S01]  /*dbe0*/  ULOP3.LUT UR17, URZ, UR7, URZ, 0x33, !UPT ;  /* 0x000000073f117292 */ /* 0x000fe2000f8e333f */
[----:B0-----:R-:W-:Y:S01]  /*dbf0*/  VIADD R6, R6, 0x3f ;  /* 0x0000003f06067836 */ /* 0x001fe20000000000 */
[----:B------:R-:W-:Y:S01]  /*dc00*/  UIADD3 UR13, UR21, UR13, URZ ;  /* 0x0000000d150d7290 */ /* 0x000fe2000fffe03f */
[----:B------:R-:W-:-:S03]  /*dc10*/  ULDC.64 UR22, c[0x0][0x198] ;  /* 0x0000660000167ab9 */ /* 0x000fc60000000a00 */
[----:B------:R-:W-:-:S04]  /*dc20*/  SHF.R.S32.HI R11, RZ, 0x1f, R6 ;  /* 0x0000001fff0b7819 */ /* 0x000fc80000011406 */
[----:B------:R-:W-:-:S04]  /*dc30*/  LEA.HI R11, R11, R6, RZ, 0x6 ;  /* 0x000000060b0b7211 */ /* 0x000fc800078f30ff */
[----:B------:R-:W-:-:S05]  /*dc40*/  SHF.R.S32.HI R17, RZ, 0x6, R11 ;  /* 0x00000006ff117819 */ /* 0x000fca000001140b */
[----:B------:R-:W-:-:S07]  /*dc50*/  VIADD R14, R17, 0x1 ;  /* 0x00000001110e7836 */ /* 0x000fce0000000000 */
.L_x_56:
[----:B------:R-:W-:-:S03]  /*dc60*/  UMOV UR4, 0xffffffff ;  /* 0xffffffff00047882 */ /* 0x000fc60000000000 */
[----:B------:R-:W-:Y:S05]  /*dc70*/  BRA.DIV UR4, `(.L_x_45) ;  /* 0x0000001204407947 */ /* 0x000fea000b800000 */
[----:B------:R-:W-:-:S13]  /*dc80*/  ELECT P1, URZ, PT ;  /* 0x00000000003f782f */ /* 0x000fda0003820000 */
.L_x_71:
[----:B------:R-:W0:Y:S01]  /*dc90*/  LDC R4, c[0x0][0x28c] ;  /* 0x0000a300ff047b82 */ /* 0x000e220000000800 */
[----:B------:R-:W-:Y:S01]  /*dca0*/  BSSY B1, `(.L_x_46) ;  /* 0x0000037000017945 */ /* 0x000fe20003800000 */
[----:B0-----:R-:W-:-:S13]  /*dcb0*/  ISETP.LT.OR P1, PT, R4, 0x1, !P1 ;  /* 0x000000010400780c */ /* 0x001fda0004f21670 */
[----:B------:R-:W-:Y:S05]  /*dcc0*/  @P1 BRA `(.L_x_47) ;  /* 0x0000000000d01947 */ /* 0x000fea0003800000 */
[----:B------:R-:W-:Y:S02]  /*dcd0*/  IMAD.SHL.U32 R16, R16, 0x40, RZ ;  /* 0x0000004010107824 */ /* 0x000fe400078e00ff */
[----:B------:R-:W-:Y:S02]  /*dce0*/  IMAD R11, R9, 0x180, RZ ;  /* 0x00000180090b7824 */ /* 0x000fe400078e02ff */
[----:B------:R-:W-:Y:S02]  /*dcf0*/  IMAD.MOV.U32 R21, RZ, RZ, RZ ;  /* 0x000000ffff157224 */ /* 0x000fe400078e00ff */
[----:B------:R-:W-:Y:S02]  /*dd00*/  IMAD.MOV.U32 R4, RZ, RZ, R14 ;  /* 0x000000ffff047224 */ /* 0x000fe400078e000e */
[----:B------:R-:W-:Y:S02]  /*dd10*/  IMAD.MOV.U32 R6, RZ, RZ, R13 ;  /* 0x000000ffff067224 */ /* 0x000fe400078e000d */
[----:B------:R-:W-:-:S07]  /*dd20*/  IMAD.MOV.U32 R8, RZ, RZ, R12 ;  /* 0x000000ffff087224 */ /* 0x000fce00078e000c */
.L_x_51:
[----:B------:R-:W0:Y:S01]  /*dd30*/  S2R R10, SR_CgaCtaId ;  /* 0x00000000000a7919 */ /* 0x000e220000008800 */
[----:B------:R-:W-:-:S04]  /*dd40*/  MOV R9, 0x400 ;  /* 0x0000040000097802 */ /* 0x000fc80000000f00 */
[----:B0-----:R-:W-:Y:S02]  /*dd50*/  LEA R19, R10, R9, 0x18 ;  /* 0x000000090a137211 */ /* 0x001fe400078ec0ff */
[----:B------:R-:W-:Y:S01]  /*dd60*/  SHF.L.U32 R9, R6, 0x1f, RZ ;  /* 0x0000001f06097819 */ /* 0x000fe200000006ff */
[----:B------:R-:W0:Y:S02]  /*dd70*/  @!P3 LDC R10, c[0x0][0x500] ;  /* 0x00014000ff0abb82 */ /* 0x000e240000000800 */
[----:B------:R-:W-:-:S04]  /*dd80*/  IMAD R20, R8, 0x8, R19 ;  /* 0x0000000808147824 */ /* 0x000fc800078e0213 */
[----:B------:R-:W1:Y:S02]  /*dd90*/  SYNCS.PHASECHK.TRANS64.TRYWAIT P1, [R20+URZ+0x40], R9 ;  /* 0x00004009140075a7 */ /* 0x000e64000802017f */
[----:B-1----:R-:W-:Y:S05]  /*dda0*/  @!P1 BRA `(.L_x_48) ;  /* 0x0000001000149947 */ /* 0x002fea0003800000 */
.L_x_72:
[----:B-1----:R-:W-:Y:S01]  /*ddb0*/  PRMT R9, R18, 0x9910, RZ ;  /* 0x0000991012097816 */ /* 0x002fe200000000ff */
[----:B0-----:R0:W-:Y:S03]  /*ddc0*/  @!P3 SYNCS.ARRIVE.TRANS64 RZ, [R20+URZ], R10 ;  /* 0x0000000a14ffb9a7 */ /* 0x0011e6000800003f */
[----:B------:R-:W-:-:S13]  /*ddd0*/  ISETP.NE.AND P1, PT, R9, 0x2, PT ;  /* 0x000000020900780c */ /* 0x000fda0003f25270 */
[----:B0-----:R-:W-:Y:S05]  /*dde0*/  @P1 BRA `(.L_x_49) ;  /* 0x0000000000041947 */ /* 0x001fea0003800000 */
[----:B------:R-:W-:Y:S01]  /*ddf0*/  BPT.TRAP 0x1 ;  /* 0x000000040000795c */ /* 0x000fe20000300000 */
.L_x_49:
[----:B------:R-:W-:Y:S05]  /*de00*/  @P0 BRA `(.L_x_50) ;  /* 0x0000000000040947 */ /* 0x000fea0003800000 */
[----:B------:R-:W-:Y:S01]  /*de10*/  BPT.TRAP 0x1 ;  /* 0x000000040000795c */ /* 0x000fe20000300000 */
.L_x_50:
[--C-:B------:R-:W-:Y:S01]  /*de20*/  IMAD R9, R8, 0x6000, R19.reuse ;  /* 0x0000600008097824 */ /* 0x100fe200078e0213 */
[----:B------:R-:W-:Y:S01]  /*de30*/  R2UR UR9, R20 ;  /* 0x00000000140972ca */ /* 0x000fe200000e0000 */
[----:B------:R-:W-:Y:S01]  /*de40*/  IMAD R19, R8, 0x1000, R19 ;  /* 0x0000100008137824 */ /* 0x000fe200078e0213 */
[----:B------:R-:W-:Y:S01]  /*de50*/  UIADD3 UR4, UP0, UR22, 0xf0, URZ ;  /* 0x000000f016047890 */ /* 0x000fe2000ff1e03f */
[----:B------:R-:W-:Y:S01]  /*de60*/  VIADD R4, R4, 0xffffffff ;  /* 0xffffffff04047836 */ /* 0x000fe20000000000 */
[----:B------:R-:W-:Y:S01]  /*de70*/  R2UR UR5, R9 ;  /* 0x00000000090572ca */ /* 0x000fe200000e0000 */
[----:B------:R-:W-:Y:S01]  /*de80*/  UIADD3 UR24, UP1, UR22, 0x1f0, URZ ;  /* 0x000001f016187890 */ /* 0x000fe2000ff3e03f */
[----:B------:R-:W-:Y:S01]  /*de90*/  R2UR UR8, R19 ;  /* 0x00000000130872ca */ /* 0x000fe200000e0000 */
[----:B------:R-:W-:Y:S01]  /*dea0*/  VIADD R8, R8, 0x1 ;  /* 0x0000000108087836 */ /* 0x000fe20000000000 */
[----:B------:R-:W-:Y:S01]  /*deb0*/  R2UR UR11, R11 ;  /* 0x000000000b0b72ca */ /* 0x000fe200000e0000 */
[----:B------:R-:W-:Y:S01]  /*dec0*/  UIADD3.X UR25, URZ, UR23, URZ, UP1, !UPT ;  /* 0x000000173f197290 */ /* 0x000fe20008ffe43f */
[----:B------:R-:W-:Y:S01]  /*ded0*/  R2UR UR10, R21 ;  /* 0x00000000150a72ca */ /* 0x000fe200000e0000 */
[----:B------:R-:W-:Y:S01]  /*dee0*/  UMOV UR6, 0x0 ;  /* 0x0000000000067882 */ /* 0x000fe20000000000 */
[----:B------:R-:W-:Y:S01]  /*def0*/  R2UR UR12, R7 ;  /* 0x00000000070c72ca */ /* 0x000fe200000e0000 */
[----:B------:R-:W-:Y:S01]  /*df00*/  UMOV UR7, 0x10000000 ;  /* 0x1000000000077882 */ /* 0x000fe20000000000 */
[----:B------:R-:W-:Y:S01]  /*df10*/  R2UR UR19, R16 ;  /* 0x00000000101372ca */ /* 0x000fe200000e0000 */
[----:B------:R-:W-:Y:S01]  /*df20*/  VIADD R21, R21, 0x40 ;  /* 0x0000004015157836 */ /* 0x000fe20000000000 */
[----:B------:R-:W-:Y:S01]  /*df30*/  ISETP.GT.AND P2, PT, R4, 0x1, PT ;  /* 0x000000010400780c */ /* 0x000fe20003f44270 */
[----:B------:R-:W-:Y:S01]  /*df40*/  UIADD3 UR14, UR5, 0x180, URZ ;  /* 0x00000180050e7890 */ /* 0x000fe2000fffe03f */
[----:B------:R-:W-:Y:S01]  /*df50*/  ISETP.NE.AND P1, PT, R8, 0x8, PT ;  /* 0x000000080800780c */ /* 0x000fe20003f25270 */
[----:B------:R-:W-:-:S02]  /*df60*/  UIADD3.X UR5, URZ, UR23, URZ, UP0, !UPT ;  /* 0x000000173f057290 */ /* 0x000fc400087fe43f */
[----:B------:R-:W-:Y:S01]  /*df70*/  UIADD3 UR15, UR8, 0x30180, URZ ;  /* 0x00030180080f7890 */ /* 0x000fe2000fffe03f */
[----:B------:R-:W-:Y:S02]  /*df80*/  SEL R9, RZ, 0x1, P1 ;  /* 0x00000001ff097807 */ /* 0x000fe40000800000 */
[----:B------:R-:W-:Y:S01]  /*df90*/  UMOV UR8, UR14 ;  /* 0x0000000e00087c82 */ /* 0x000fe20008000000 */
[----:B------:R-:W-:Y:S02]  /*dfa0*/  SEL R8, R8, RZ, P1 ;  /* 0x000000ff08087207 */ /* 0x000fe40000800000 */
[----:B------:R-:W-:Y:S01]  /*dfb0*/  LOP3.LUT R6, R6, R9, RZ, 0x3c, !PT ;  /* 0x0000000906067212 */ /* 0x000fe200078e3cff */
[----:B------:R0:W-:Y:S02]  /*dfc0*/  UTMALDG.3D [UR8], [UR4], desc[UR6] ;  /* 0x00000608040075b4 */ /* 0x0001e40008011000 */
[----:B0-----:R-:W-:Y:S01]  /*dfd0*/  UMOV UR8, UR15 ;  /* 0x0000000f00087c82 */ /* 0x001fe20008000000 */
[----:B------:R-:W-:-:S02]  /*dfe0*/  UMOV UR11, UR19 ;  /* 0x00000013000b7c82 */ /* 0x000fc40008000000 */
[----:B------:R0:W-:Y:S02]  /*dff0*/  UTMALDG.3D [UR8], [UR24], desc[UR6] ;  /* 0x00000608180075b4 */ /* 0x0001e40008011000 */
[----:B0-----:R-:W-:Y:S05]  /*e000*/  @P2 BRA `(.L_x_51) ;  /* 0xfffffffc00482947 */ /* 0x001fea000383ffff */
.L_x_47:
[----:B------:R-:W-:Y:S05]  /*e010*/  BSYNC B1 ;  /* 0x0000000000017941 */ /* 0x000fea0003800000 */
.L_x_46:
[----:B------:R-:W-:Y:S01]  /*e020*/  LOP3.LUT P2, RZ, R15, 0xff, RZ, 0xc0, !PT ;  /* 0x000000ff0fff7812 */ /* 0x000fe2000784c0ff */
[----:B------:R-:W-:Y:S01]  /*e030*/  IMAD.IADD R12, R17, 0x1, R12 ;  /* 0x00000001110c7824 */ /* 0x000fe200078e020c */
[----:B------:R-:W-:Y:S01]  /*e040*/  IADD3 R3, P4, R3, UR20, RZ ;  /* 0x0000001403037c10 */ /* 0x000fe2000ff9e0ff */
[----:B------:R-:W-:Y:S01]  /*e050*/  ULDC.64 UR4, c[0x0][0x650] ;  /* 0x0001940000047ab9 */ /* 0x000fe20000000a00 */
[----:B------:R-:W-:Y:S01]  /*e060*/  BSSY B1, `(.L_x_52) ;  /* 0x000006e000017945 */ /* 0x000fe20003800000 */
[----:B------:R-:W-:Y:S01]  /*e070*/  IMAD.MOV.U32 R9, RZ, RZ, -0x1 ;  /* 0xffffffffff097424 */ /* 0x000fe200078e00ff */
[----:B------:R-:W-:Y:S01]  /*e080*/  SHF.R.U32.HI R4, RZ, 0x3, R12 ;  /* 0x00000003ff047819 */ /* 0x000fe2000001160c */
[----:B------:R-:W-:Y:S01]  /*e090*/  IMAD.MOV.U32 R16, RZ, RZ, -0x1 ;  /* 0xffffffffff107424 */ /* 0x000fe200078e00ff */
[----:B------:R-:W-:Y:S02]  /*e0a0*/  ISETP.GT.U32.AND P1, PT, R12, 0x7, PT ;  /* 0x000000070c00780c */ /* 0x000fe40003f24070 */
[----:B------:R-:W-:-:S02]  /*e0b0*/  LOP3.LUT R4, R4, 0x1, RZ, 0xc0, !PT ;  /* 0x0000000104047812 */ /* 0x000fc400078ec0ff */
[----:B------:R-:W-:Y:S01]  /*e0c0*/  ISETP.LT.U32.AND P1, PT, R17, 0x8, P1 ;  /* 0x000000081100780c */ /* 0x000fe20000f21070 */
[----:B------:R-:W0:Y:S01]  /*e0d0*/  @P2 S2R R7, SR_CgaCtaId ;  /* 0x0000000000072919 */ /* 0x000e220000008800 */
[----:B------:R-:W-:Y:S02]  /*e0e0*/  @P2 MOV R6, 0x400 ;  /* 0x0000040000062802 */ /* 0x000fe40000000f00 */
[----:B------:R-:W-:Y:S02]  /*e0f0*/  IADD3.X R2, R2, UR13, RZ, P4, !PT ;  /* 0x0000000d02027c10 */ /* 0x000fe4000a7fe4ff */
[----:B------:R-:W-:Y:S02]  /*e100*/  ISETP.GE.U32.AND P4, PT, R3, UR4, PT ;  /* 0x0000000403007c0c */ /* 0x000fe4000bf86070 */
[----:B------:R-:W-:Y:S02]  /*e110*/  LOP3.LUT R12, R12, 0x7, RZ, 0xc0, !PT ;  /* 0x000000070c0c7812 */ /* 0x000fe400078ec0ff */
[----:B------:R-:W-:-:S02]  /*e120*/  PRMT R15, RZ, 0x7610, R15 ;  /* 0x00007610ff0f7816 */ /* 0x000fc4000000000f */
[----:B0-----:R-:W-:Y:S01]  /*e130*/  @P2 LEA R6, R7, R6, 0x18 ;  /* 0x0000000607062211 */ /* 0x001fe200078ec0ff */
[----:B------:R-:W-:-:S03]  /*e140*/  IMAD.MOV.U32 R7, RZ, RZ, -0x1 ;  /* 0xffffffffff077424 */ /* 0x000fc600078e00ff */
[----:B------:R0:W-:Y:S01]  /*e150*/  @P2 SYNCS.ARRIVE.TRANS64.A1T0 RZ, [R6+URZ+0x98], RZ ;  /* 0x000098ff06ff29a7 */ /* 0x0001e2000810003f */
[----:B------:R-:W-:Y:S02]  /*e160*/  ISETP.NE.U32.AND P2, PT, R4, 0x1, PT ;  /* 0x000000010400780c */ /* 0x000fe40003f45070 */
[----:B------:R-:W-:Y:S02]  /*e170*/  SEL R4, RZ, 0x1, !P1 ;  /* 0x00000001ff047807 */ /* 0x000fe40004800000 */
[----:B------:R-:W-:Y:S02]  /*e180*/  ISETP.GE.U32.AND.EX P1, PT, R2, UR5, PT, P4 ;  /* 0x0000000502007c0c */ /* 0x000fe4000bf26140 */
[----:B------:R-:W-:-:S04]  /*e190*/  ISETP.GT.U32.AND P2, PT, R17, 0x7, !P2 ;  /* 0x000000071100780c */ /* 0x000fc80005744070 */
[----:B0-----:R-:W-:-:S04]  /*e1a0*/  SEL R6, RZ, 0x1, !P2 ;  /* 0x00000001ff067807 */ /* 0x001fc80005000000 */
[--C-:B------:R-:W-:Y:S02]  /*e1b0*/  LOP3.LUT R13, R6, R13, R4.reuse, 0x96, !PT ;  /* 0x0000000d060d7212 */ /* 0x100fe400078e9604 */
[----:B------:R-:W-:Y:S01]  /*e1c0*/  PRMT R4, RZ, 0x7610, R4 ;  /* 0x00007610ff047816 */ /* 0x000fe20000000004 */
[----:B------:R-:W-:Y:S06]  /*e1d0*/  @P1 BRA `(.L_x_53) ;  /* 0x0000000400581947 */ /* 0x000fec0003800000 */
[----:B------:R-:W-:Y:S01]  /*e1e0*/  ULDC.64 UR4, c[0x0][0x628] ;  /* 0x00018a0000047ab9 */ /* 0x000fe20000000a00 */
[----:B------:R-:W0:Y:S01]  /*e1f0*/  S2R R16, SR_CTAID.X ;  /* 0x0000000000107919 */ /* 0x000e220000002500 */
[----:B------:R-:W-:Y:S01]  /*e200*/  ISETP.NE.U32.AND P1, PT, RZ, UR4, PT ;  /* 0x00000004ff007c0c */ /* 0x000fe2000bf25070 */
[----:B------:R-:W-:Y:S01]  /*e210*/  ULDC UR7, c[0x0][0x630] ;  /* 0x00018c0000077ab9 */ /* 0x000fe20000000800 */
[----:B------:R-:W-:Y:S01]  /*e220*/  IMAD.MOV.U32 R6, RZ, RZ, R3 ;  /* 0x000000ffff067224 */ /* 0x000fe200078e0003 */
[----:B------:R-:W1:Y:S01]  /*e230*/  S2R R4, SR_CTAID.Y ;  /* 0x0000000000047919 */ /* 0x000e620000002600 */
[----:B------:R-:W-:Y:S01]  /*e240*/  ISETP.NE.AND.EX P1, PT, RZ, UR5, PT, P1 ;  /* 0x00000005ff007c0c */ /* 0x000fe2000bf25310 */
[----:B------:R-:W-:-:S12]  /*e250*/  IMAD.MOV.U32 R7, RZ, RZ, R2 ;  /* 0x000000ffff077224 */ /* 0x000fd800078e0002 */
[----:B------:R-:W-:Y:S05]  /*e260*/  @!P1 BRA `(.L_x_54) ;  /* 0x0000000000289947 */ /* 0x000fea0003800000 */
[----:B------:R-:W-:Y:S02]  /*e270*/  ULDC UR6, c[0x0][0x634] ;  /* 0x00018d0000067ab9 */ /* 0x000fe40000000800 */
[----:B------:R-:W-:-:S05]  /*e280*/  IADD3 R11, P1, R3, UR6, RZ ;  /* 0x00000006030b7c10 */ /* 0x000fca000ff3e0ff */
[----:B------:R-:W-:-:S04]  /*e290*/  IMAD.X R19, RZ, RZ, R2, P1 ;  /* 0x000000ffff137224 */ /* 0x000fc800008e0602 */
[----:B------:R-:W-:-:S04]  /*e2a0*/  IMAD.WIDE.U32 R8, R19, UR4, RZ ;  /* 0x0000000413087c25 */ /* 0x000fc8000f8e00ff */
[----:B------:R-:W-:-:S04]  /*e2b0*/  IMAD.WIDE.U32 R8, P1, R11, UR5, R8 ;  /* 0x000000050b087c25 */ /* 0x000fc8000f820008 */
[----:B------:R-:W-:-:S04]  /*e2c0*/  IMAD.WIDE.U32 R10, R11, UR4, RZ ;  /* 0x000000040b0a7c25 */ /* 0x000fc8000f8e00ff */
[----:B------:R-:W-:Y:S01]  /*e2d0*/  IMAD.X R7, RZ, RZ, RZ, P1 ;  /* 0x000000ffff077224 */ /* 0x000fe200008e06ff */
[----:B------:R-:W-:Y:S01]  /*e2e0*/  IADD3 RZ, P1, R11, R8, RZ ;  /* 0x000000080bff7210 */ /* 0x000fe20007f3e0ff */
[----:B------:R-:W-:-:S04]  /*e2f0*/  IMAD.MOV.U32 R6, RZ, RZ, R9 ;  /* 0x000000ffff067224 */ /* 0x000fc800078e0009 */
[----:B------:R-:W-:-:S08]  /*e300*/  IMAD.WIDE.U32.X R6, R19, UR5, R6, P1 ;  /* 0x0000000513067c25 */ /* 0x000fd000088e0406 */
.L_x_54:
[--C-:B------:R-:W-:Y:S01]  /*e310*/  SHF.R.U64 R10, R6, UR7, R7.reuse ;  /* 0x00000007060a7c19 */ /* 0x100fe20008001207 */
[----:B------:R-:W-:Y:S01]  /*e320*/  ULDC.64 UR4, c[0x0][0x620] ;  /* 0x0001880000047ab9 */ /* 0x000fe20000000a00 */
[----:B------:R-:W-:Y:S01]  /*e330*/  SHF.R.U32.HI R6, RZ, UR7, R7 ;  /* 0x00000007ff067c19 */ /* 0x000fe20008011607 */
[----:B------:R-:W-:Y:S01]  /*e340*/  IMAD.MOV.U32 R7, RZ, RZ, R2 ;  /* 0x000000ffff077224 */ /* 0x000fe200078e0002 */
[----:B------:R-:W-:Y:S01]  /*e350*/  IADD3 R9, P1, RZ, -R10, RZ ;  /* 0x8000000aff097210 */ /* 0x000fe20007f3e0ff */
[----:B------:R-:W2:Y:S01]  /*e360*/  LDC R25, c[0x0][0x144] ;  /* 0x00005100ff197b82 */ /* 0x000ea20000000800 */
[----:B0-----:R-:W-:Y:S01]  /*e370*/  I2FP.F32.U32 R11, R16 ;  /* 0x00000010000b7245 */ /* 0x001fe20000201000 */
[----:B------:R-:W-:Y:S01]  /*e380*/  ULDC.64 UR8, c[0x0][0x640] ;  /* 0x0001900000087ab9 */ /* 0x000fe20000000a00 */
[----:B------:R-:W-:Y:S01]  /*e390*/  ULDC UR6, c[0x0][0x608] ;  /* 0x0001820000067ab9 */ /* 0x000fe20000000800 */
[----:B------:R-:W-:Y:S01]  /*e3a0*/  IMAD.X R6, RZ, RZ, ~R6, P1 ;  /* 0x000000ffff067224 */ /* 0x000fe200008e0e06 */
[----:B------:R-:W-:-:S03]  /*e3b0*/  ISETP.NE.U32.AND P1, PT, RZ, UR8, PT ;  /* 0x00000008ff007c0c */ /* 0x000fc6000bf25070 */
[----:B------:R-:W-:Y:S01]  /*e3c0*/  IMAD R8, R6, UR4, RZ ;  /* 0x0000000406087c24 */ /* 0x000fe2000f8e02ff */
[----:B------:R-:W0:Y:S01]  /*e3d0*/  LDC R21, c[0x0][0x148] ;  /* 0x00005200ff157b82 */ /* 0x000e220000000800 */
[----:B------:R-:W-:Y:S01]  /*e3e0*/  IMAD.MOV.U32 R6, RZ, RZ, R3 ;  /* 0x000000ffff067224 */ /* 0x000fe200078e0003 */
[----:B------:R-:W-:-:S03]  /*e3f0*/  ISETP.NE.AND.EX P1, PT, RZ, UR9, PT, P1 ;  /* 0x00000009ff007c0c */ /* 0x000fc6000bf25310 */
[----:B------:R-:W-:Y:S01]  /*e400*/  IMAD.WIDE.U32 R6, R9, UR4, R6 ;  /* 0x0000000409067c25 */ /* 0x000fe2000f8e0006 */
[----:B------:R-:W-:-:S03]  /*e410*/  ULDC UR4, c[0x0][0x150] ;  /* 0x0000540000047ab9 */ /* 0x000fc60000000800 */
[----:B------:R-:W-:Y:S02]  /*e420*/  IMAD R9, R9, UR5, R8 ;  /* 0x0000000509097c24 */ /* 0x000fe4000f8e0208 */
[----:B------:R-:W-:Y:S01]  /*e430*/  FMUL R8, R11, UR4 ;  /* 0x000000040b087c20 */ /* 0x000fe20008400000 */
[----:B------:R-:W-:Y:S01]  /*e440*/  ULDC UR4, c[0x0][0x618] ;  /* 0x0001860000047ab9 */ /* 0x000fe20000000800 */
[----:B------:R-:W-:Y:S01]  /*e450*/  ULDC UR5, c[0x0][0x154] ;  /* 0x0000550000057ab9 */ /* 0x000fe20000000800 */
[----:B------:R-:W-:-:S03]  /*e460*/  IMAD.IADD R7, R7, 0x1, R9 ;  /* 0x0000000107077824 */ /* 0x000fc600078e0209 */
[----:B------:R-:W3:Y:S02]  /*e470*/  F2I.U32.TRUNC.NTZ R8, R8 ;  /* 0x0000000800087305 */ /* 0x000ee4000020f000 */
[----:B------:R-:W-:Y:S02]  /*e480*/  SHF.R.U64 R11, R6, UR4, R7 ;  /* 0x00000004060b7c19 */ /* 0x000fe40008001207 */
[----:B-1----:R-:W-:-:S05]  /*e490*/  I2FP.F32.U32 R6, R4 ;  /* 0x0000000400067245 */ /* 0x002fca0000201000 */
[----:B------:R-:W-:Y:S01]  /*e4a0*/  FMUL R22, R6, UR5 ;  /* 0x0000000506167c20 */ /* 0x000fe20008400000 */
[----:B------:R-:W-:Y:S01]  /*e4b0*/  SHF.R.U32.HI R6, RZ, UR4, R7 ;  /* 0x00000004ff067c19 */ /* 0x000fe20008011607 */
[----:B------:R-:W-:-:S03]  /*e4c0*/  ULDC UR4, c[0x0][0x658] ;  /* 0x0001960000047ab9 */ /* 0x000fc60000000800 */
[--C-:B------:R-:W-:Y:S01]  /*e4d0*/  SHF.R.U64 R20, R11, UR6, R6.reuse ;  /* 0x000000060b147c19 */ /* 0x100fe20008001206 */
[----:B------:R-:W1:Y:S01]  /*e4e0*/  F2I.U32.TRUNC.NTZ R22, R22 ;  /* 0x0000001600167305 */ /* 0x000e62000020f000 */
[----:B------:R-:W-:Y:S01]  /*e4f0*/  SHF.R.U32.HI R7, RZ, UR6, R6 ;  /* 0x00000006ff077c19 */ /* 0x000fe20008011606 */
[----:B---3--:R-:W-:-:S03]  /*e500*/  IMAD.MOV R8, RZ, RZ, -R8 ;  /* 0x000000ffff087224 */ /* 0x008fc600078e0a08 */
[--C-:B------:R-:W-:Y:S01]  /*e510*/  SHF.R.U64 R19, R20, UR4, R7.reuse ;  /* 0x0000000414137c19 */ /* 0x100fe20008001207 */
[----:B--2---:R-:W-:Y:S01]  /*e520*/  IMAD R16, R25, R8, R16 ;  /* 0x0000000819107224 */ /* 0x004fe200078e0210 */
[----:B------:R-:W-:-:S03]  /*e530*/  SHF.R.U32.HI R23, RZ, UR4, R7 ;  /* 0x00000004ff177c19 */ /* 0x000fc60008011607 */
[----:B------:R-:W-:Y:S02]  /*e540*/  IMAD.MOV.U32 R6, RZ, RZ, R19 ;  /* 0x000000ffff067224 */ /* 0x000fe400078e0013 */
[----:B------:R-:W-:Y:S01]  /*e550*/  IMAD.MOV.U32 R7, RZ, RZ, R23 ;  /* 0x000000ffff077224 */ /* 0x000fe200078e0017 */
[----:B------:R-:W-:Y:S06]  /*e560*/  @!P1 BRA `(.L_x_55) ;  /* 0x0000000000289947 */ /* 0x000fec0003800000 */
[----:B------:R-:W-:Y:S02]  /*e570*/  ULDC UR4, c[0x0][0x64c] ;  /* 0x0001930000047ab9 */ /* 0x000fe40000000800 */
[----:B------:R-:W-:-:S05]  /*e580*/  IADD3 R7, P1, R19, UR4, RZ ;  /* 0x0000000413077c10 */ /* 0x000fca000ff3e0ff */
[----:B------:R-:W-:-:S04]  /*e590*/  IMAD.X R23, RZ, RZ, R23, P1 ;  /* 0x000000ffff177224 */ /* 0x000fc800008e0617 */
[----:B------:R-:W-:-:S04]  /*e5a0*/  IMAD.WIDE.U32 R8, R23, UR8, RZ ;  /* 0x0000000817087c25 */ /* 0x000fc8000f8e00ff */
[----:B------:R-:W-:-:S04]  /*e5b0*/  IMAD.WIDE.U32 R8, P1, R7, UR9, R8 ;  /* 0x0000000907087c25 */ /* 0x000fc8000f820008 */
[----:B------:R-:W-:-:S04]  /*e5c0*/  IMAD.WIDE.U32 R6, R7, UR8, RZ ;  /* 0x0000000807067c25 */ /* 0x000fc8000f8e00ff */
[----:B------:R-:W-:Y:S01]  /*e5d0*/  IMAD.MOV.U32 R6, RZ, RZ, R9 ;  /* 0x000000ffff067224 */ /* 0x000fe200078e0009 */
[----:B------:R-:W-:Y:S01]  /*e5e0*/  IADD3 RZ, P2, R7, R8, RZ ;  /* 0x0000000807ff7210 */ /* 0x000fe20007f5e0ff */
[----:B------:R-:W-:-:S04]  /*e5f0*/  IMAD.X R7, RZ, RZ, RZ, P1 ;  /* 0x000000ffff077224 */ /* 0x000fc800008e06ff */
[----:B------:R-:W-:-:S08]  /*e600*/  IMAD.WIDE.U32.X R6, R23, UR9, R6, P2 ;  /* 0x0000000917067c25 */ /* 0x000fd000090e0406 */
.L_x_55:
[----:B------:R-:W-:Y:S01]  /*e610*/  ISETP.NE.AND P1, PT, R0, 0x1, PT ;  /* 0x000000010000780c */ /* 0x000fe20003f25270 */
[----:B------:R-:W-:Y:S01]  /*e620*/  ULDC UR4, c[0x0][0x648] ;  /* 0x0001920000047ab9 */ /* 0x000fe20000000800 */
[----:B-1----:R-:W-:Y:S01]  /*e630*/  IMAD.MOV R22, RZ, RZ, -R22 ;  /* 0x000000ffff167224 */ /* 0x002fe200078e0a16 */
[----:B------:R-:W-:Y:S01]  /*e640*/  SHF.R.U64 R7, R6, UR4, R7 ;  /* 0x0000000406077c19 */ /* 0x000fe20008001207 */
[----:B------:R-:W-:Y:S01]  /*e650*/  ULDC UR4, c[0x0][0x638] ;  /* 0x00018e0000047ab9 */ /* 0x000fe20000000800 */
[----:B------:R-:W-:Y:S01]  /*e660*/  LOP3.LUT R20, R20, UR17, RZ, 0xc0, !PT ;  /* 0x0000001114147c12 */ /* 0x000fe2000f8ec0ff */
[----:B------:R-:W-:Y:S01]  /*e670*/  ULDC UR5, c[0x0][0x610] ;  /* 0x0001840000057ab9 */ /* 0x000fe20000000800 */
[----:B------:R-:W-:-:S03]  /*e680*/  LOP3.LUT R6, R11, UR16, RZ, 0xc0, !PT ;  /* 0x000000100b067c12 */ /* 0x000fc6000f8ec0ff */
[----:B------:R-:W-:-:S03]  /*e690*/  IMAD R9, R7, UR18, R20 ;  /* 0x0000001207097c24 */ /* 0x000fc6000f8e0214 */
[----:B0-----:R-:W-:Y:S02]  /*e6a0*/  @P1 IMAD R16, R21, R22, R4 ;  /* 0x0000001615101224 */ /* 0x001fe400078e0204 */
[----:B------:R-:W-:Y:S02]  /*e6b0*/  IMAD.MOV R4, RZ, RZ, -R7 ;  /* 0x000000ffff047224 */ /* 0x000fe400078e0a07 */
[----:B------:R-:W-:Y:S02]  /*e6c0*/  IMAD R9, R9, UR5, R16 ;  /* 0x0000000509097c24 */ /* 0x000fe4000f8e0210 */
[----:B------:R-:W-:Y:S01]  /*e6d0*/  IMAD R19, R4, UR4, R19 ;  /* 0x0000000404137c24 */ /* 0x000fe2000f8e0213 */
[----:B------:R-:W-:Y:S01]  /*e6e0*/  ULDC UR4, c[0x0][0x600] ;  /* 0x0001800000047ab9 */ /* 0x000fe20000000800 */
[----:B------:R-:W-:Y:S02]  /*e6f0*/  IMAD.MOV.U32 R4, RZ, RZ, 0x1 ;  /* 0x00000001ff047424 */ /* 0x000fe400078e00ff */
[----:B------:R-:W-:-:S02]  /*e700*/  IMAD R6, R19, UR4, R6 ;  /* 0x0000000413067c24 */ /* 0x000fc4000f8e0206 */
[----:B------:R-:W-:-:S03]  /*e710*/  IMAD.MOV.U32 R7, RZ, RZ, R10 ;  /* 0x000000ffff077224 */ /* 0x000fc600078e000a */
[----:B------:R-:W-:Y:S02]  /*e720*/  SEL R16, R6, R9, !P1 ;  /* 0x0000000906107207 */ /* 0x000fe40004800000 */
[----:B------:R-:W-:-:S07]  /*e730*/  SEL R9, R9, R6, !P1 ;  /* 0x0000000609097207 */ /* 0x000fce0004800000 */
.L_x_53:
[----:B------:R-:W-:Y:S05]  /*e740*/  BSYNC B1 ;  /* 0x0000000000017941 */ /* 0x000fea0003800000 */
.L_x_52:
[----:B------:R-:W-:-:S13]  /*e750*/  LOP3.LUT P1, RZ, R4, 0xff, RZ, 0xc0, !PT ;  /* 0x000000ff04ff7812 */ /* 0x000fda000782c0ff */
[----:B------:R-:W-:Y:S05]  /*e760*/  @P1 BRA `(.L_x_56) ;  /* 0xfffffff4003c1947 */ /* 0x000fea000383ffff */
[----:B------:R-:W-:Y:S05]  /*e770*/  BSYNC B0 ;  /* 0x0000000000007941 */ /* 0x000fea0003800000 */
.L_x_44:
[----:B------:R-:W-:-:S03]  /*e780*/  UMOV UR4, 0xffffffff ;  /* 0xffffffff00047882 */ /* 0x000fc60000000000 */
[----:B------:R-:W-:Y:S05]  /*e790*/  BRA.DIV UR4, `(.L_x_57) ;  /* 0x0000000604ac7947 */ /* 0x000fea000b800000 */
[----:B------:R-:W-:-:S13]  /*e7a0*/  ELECT P0, URZ, PT ;  /* 0x00000000003f782f */ /* 0x000fda0003800000 */
.L_x_75:
[----:B------:R-:W-:Y:S04]  /*e7b0*/  BSSY B0, `(.L_x_58) ;  /* 0x000004f000007945 */ /* 0x000fe80003800000 */
[----:B------:R-:W-:Y:S05]  /*e7c0*/  @!P0 BRA `(.L_x_59) ;  /* 0x0000000400348947 */ /* 0x000fea0003800000 */
[----:B------:R-:W-:-:S04]  /*e7d0*/  LOP3.LUT R5, R5, 0x2, RZ, 0xfc, !PT ;  /* 0x0000000205057812 */ /* 0x000fc800078efcff */
[----:B------:R-:W-:-:S13]  /*e7e0*/  ISETP.NE.AND P0, PT, R5, 0x3, PT ;  /* 0x000000030500780c */ /* 0x000fda0003f05270 */
[----:B------:R-:W-:Y:S05]  /*e7f0*/  @!P0 BRA `(.L_x_60) ;  /* 0x0000000000048947 */ /* 0x000fea0003800000 */
[----:B------:R-:W-:Y:S01]  /*e800*/  BPT.TRAP 0x1 ;  /* 0x000000040000795c */ /* 0x000fe20000300000 */
.L_x_60:
[----:B------:R-:W0:Y:S01]  /*e810*/  S2R R3, SR_CgaCtaId ;  /* 0x0000000000037919 */ /* 0x000e220000008800 */
[----:B------:R-:W-:Y:S02]  /*e820*/  MOV R0, 0x400 ;  /* 0x0000040000007802 */ /* 0x000fe40000000f00 */
[----:B------:R-:W-:Y:S02]  /*e830*/  SHF.L.U32 R2, R13, 0x1f, RZ ;  /* 0x0000001f0d027819 */ /* 0x000fe400000006ff */
[----:B0-----:R-:W-:-:S05]  /*e840*/  LEA R3, R3, R0, 0x18 ;  /* 0x0000000003037211 */ /* 0x001fca00078ec0ff */
[----:B------:R-:W-:-:S04]  /*e850*/  VIADD R3, R3, 0x40 ;  /* 0x0000004003037836 */ /* 0x000fc80000000000 */
[C---:B------:R-:W-:Y:S02]  /*e860*/  IMAD R5, R12.reuse, 0x8, R3 ;  /* 0x000000080c057824 */ /* 0x040fe400078e0203 */
[----:B------:R-:W-:Y:S02]  /*e870*/  VIADD R12, R12, 0x1 ;  /* 0x000000010c0c7836 */ /* 0x000fe40000000000 */
[----:B------:R-:W0:Y:S03]  /*e880*/  SYNCS.PHASECHK.TRANS64.TRYWAIT P0, [R5+URZ], R2 ;  /* 0x00000002050075a7 */ /* 0x000e26000800017f */
[----:B------:R-:W-:-:S04]  /*e890*/  ISETP.NE.AND P1, PT, R12, 0x8, PT ;  /* 0x000000080c00780c */ /* 0x000fc80003f25270 */
[----:B------:R-:W-:Y:S02]  /*e8a0*/  SEL R0, RZ, 0x1, P1 ;  /* 0x00000001ff007807 */ /* 0x000fe40000800000 */
[----:B------:R-:W-:Y:S02]  /*e8b0*/  SEL R12, R12, RZ, P1 ;  /* 0x000000ff0c0c7207 */ /* 0x000fe40000800000 */
[----:B------:R-:W-:-:S03]  /*e8c0*/  LOP3.LUT R13, R13, R0, RZ, 0x3c, !PT ;  /* 0x000000000d0d7212 */ /* 0x000fc600078e3cff */
[----:B------:R-:W-:Y:S01]  /*e8d0*/  IMAD R7, R12, 0x8, R3 ;  /* 0x000000080c077824 */ /* 0x000fe200078e0203 */
[----:B------:R-:W-:Y:S01]  /*e8e0*/  SHF.L.U32 R4, R13, 0x1f, RZ ;  /* 0x0000001f0d047819 */ /* 0x000fe200000006ff */
[----:B0-----:R-:W-:Y:S06]  /*e8f0*/  @!P0 BRA `(.L_x_61) ;  /* 0x0000000400788947 */ /* 0x001fec0003800000 */
.L_x_76:
[----:B------:R-:W1:Y:S01]  /*e900*/  SYNCS.PHASECHK.TRANS64.TRYWAIT P0, [R7+URZ], R4 ;  /* 0x00000004070075a7 */ /* 0x000e62000800017f */
[----:B------:R-:W-:-:S05]  /*e910*/  VIADD R0, R12, 0x1 ;  /* 0x000000010c007836 */ /* 0x000fca0000000000 */
[----:B------:R-:W-:-:S04]  /*e920*/  ISETP.NE.AND P1, PT, R0, 0x8, PT ;  /* 0x000000080000780c */ /* 0x000fc80003f25270 */
[----:B0-----:R-:W-:Y:S02]  /*e930*/  SEL R2, RZ, 0x1, P1 ;  /* 0x00000001ff027807 */ /* 0x001fe40000800000 */
[----:B------:R-:W-:Y:S02]  /*e940*/  SEL R0, R0, RZ, P1 ;  /* 0x000000ff00007207 */ /* 0x000fe40000800000 */
[----:B------:R-:W-:-:S03]  /*e950*/  LOP3.LUT R13, R13, R2, RZ, 0x3c, !PT ;  /* 0x000000020d0d7212 */ /* 0x000fc600078e3cff */
[----:B------:R-:W-:Y:S01]  /*e960*/  IMAD R6, R0, 0x8, R3 ;  /* 0x0000000800067824 */ /* 0x000fe200078e0203 */
[----:B------:R-:W-:Y:S01]  /*e970*/  SHF.L.U32 R5, R13, 0x1f, RZ ;  /* 0x0000001f0d057819 */ /* 0x000fe200000006ff */
[----:B-1----:R-:W-:Y:S06]  /*e980*/  @!P0 BRA `(.L_x_62) ;  /* 0x0000000400688947 */ /* 0x002fec0003800000 */
.L_x_77:
[----:B------:R-:W1:Y:S01]  /*e990*/  SYNCS.PHASECHK.TRANS64.TRYWAIT P0, [R6+URZ], R5 ;  /* 0x00000005060075a7 */ /* 0x000e62000800017f */
[----:B------:R-:W-:-:S05]  /*e9a0*/  VIADD R0, R0, 0x1 ;  /* 0x0000000100007836 */ /* 0x000fca0000000000 */
[----:B------:R-:W-:-:S04]  /*e9b0*/  ISETP.NE.AND P1, PT, R0, 0x8, PT ;  /* 0x000000080000780c */ /* 0x000fc80003f25270 */
[----:B------:R-:W-:Y:S02]  /*e9c0*/  SEL R2, RZ, 0x1, P1 ;  /* 0x00000001ff027807 */ /* 0x000fe40000800000 */
[----:B------:R-:W-:Y:S02]  /*e9d0*/  SEL R0, R0, RZ, P1 ;  /* 0x000000ff00007207 */ /* 0x000fe40000800000 */
[----:B------:R-:W-:-:S03]  /*e9e0*/  LOP3.LUT R13, R13, R2, RZ, 0x3c, !PT ;  /* 0x000000020d0d7212 */ /* 0x000fc600078e3cff */
[----:B0-----:R-:W-:Y:S01]  /*e9f0*/  IMAD R7, R0, 0x8, R3 ;  /* 0x0000000800077824 */ /* 0x001fe200078e0203 */
[----:B------:R-:W-:Y:S01]  /*ea00*/  SHF.L.U32 R4, R13, 0x1f, RZ ;  /* 0x0000001f0d047819 */ /* 0x000fe200000006ff */
[----:B-1----:R-:W-:Y:S06]  /*ea10*/  @!P0 BRA `(.L_x_63) ;  /* 0x0000000400588947 */ /* 0x002fec0003800000 */
.L_x_78:
        /* <DEDUP_REMOVED lines=9> */
.L_x_79:
        /* <DEDUP_REMOVED lines=9> */
.L_x_80:
        /* <DEDUP_REMOVED lines=9> */
.L_x_81:
[----:B------:R-:W1:Y:S01]  /*ebd0*/  SYNCS.PHASECHK.TRANS64.TRYWAIT P0, [R6+URZ], R5 ;  /* 0x00000005060075a7 */ /* 0x000e62000800017f */
[----:B------:R-:W-:-:S05]  /*ebe0*/  VIADD R0, R0, 0x1 ;  /* 0x0000000100007836 */ /* 0x000fca0000000000 */
[----:B------:R-:W-:-:S04]  /*ebf0*/  ISETP.NE.AND P1, PT, R0, 0x8, PT ;  /* 0x000000080000780c */ /* 0x000fc80003f25270 */
[----:B------:R-:W-:Y:S02]  /*ec00*/  SEL R2, RZ, 0x1, P1 ;  /* 0x00000001ff027807 */ /* 0x000fe40000800000 */
[----:B------:R-:W-:Y:S02]  /*ec10*/  SEL R0, R0, RZ, P1 ;  /* 0x000000ff00007207 */ /* 0x000fe40000800000 */
[----:B------:R-:W-:Y:S01]  /*ec20*/  LOP3.LUT R2, R13, R2, RZ, 0x3c, !PT ;  /* 0x000000020d027212 */ /* 0x000fe200078e3cff */
[----:B-1----:R-:W-:Y:S06]  /*ec30*/  @!P0 BRA `(.L_x_67) ;  /* 0x0000000400208947 */ /* 0x002fec0003800000 */
.L_x_82:
[----:B------:R-:W-:Y:S01]  /*ec40*/  IMAD R3, R0, 0x8, R3 ;  /* 0x0000000800037824 */ /* 0x000fe200078e0203 */
[----:B------:R-:W-:-:S07]  /*ec50*/  SHF.L.U32 R0, R2, 0x1f, RZ ;  /* 0x0000001f02007819 */ /* 0x000fce00000006ff */
.L_x_68:
[----:B--2---:R2:W3:Y:S02]  /*ec60*/  SYNCS.PHASECHK.TRANS64.TRYWAIT P0, [R3+URZ], R0 ;  /* 0x00000000030075a7 */ /* 0x0044e4000800017f */
[----:B---3--:R-:W-:Y:S05]  /*ec70*/  @!P0 NANOSLEEP.SYNCS 0x989680 ;  /* 0x009896800000895d */ /* 0x008fea0003900000 */
[----:B------:R-:W3:Y:S02]  /*ec80*/  @!P0 SYNCS.PHASECHK.TRANS64 P0, [R3+URZ], R0 ;  /* 0x00000000030085a7 */ /* 0x000ee4000800007f */
[----:B---3--:R-:W-:Y:S05]  /*ec90*/  @!P0 BRA `(.L_x_68) ;  /* 0xfffffffc00f08947 */ /* 0x008fea000383ffff */
.L_x_59:
[----:B------:R-:W-:Y:S05]  /*eca0*/  BSYNC B0 ;  /* 0x0000000000007941 */ /* 0x000fea0003800000 */
.L_x_58:
[----:B------:R-:W-:Y:S05]  /*ecb0*/  EXIT ;  /* 0x000000000000794d */ /* 0x000fea0003800000 */
.L_x_18:
[----:B-1----:R-:W-:-:S04]  /*ecc0*/  IMAD.U32 R20, RZ, RZ, UR6 ;  /* 0x00000006ff147e24 */ /* 0x002fc8000f8e00ff */
[----:B------:R1:W4:Y:S03]  /*ecd0*/  SYNCS.PHASECHK.TRANS64.TRYWAIT P0, [R20+URZ], R19 ;  /* 0x00000013140075a7 */ /* 0x000326000800017f */
[----:B----4-:R-:W-:Y:S05]  /*ece0*/  @!P0 NANOSLEEP.SYNCS 0x989680 ;  /* 0x009896800000895d */ /* 0x010fea0003900000 */
[----:B------:R-:W4:Y:S02]  /*ecf0*/  @!P0 SYNCS.PHASECHK.TRANS64 P0, [R20+URZ], R19 ;  /* 0x00000013140085a7 */ /* 0x000f24000800007f */
[----:B----4-:R-:W-:Y:S05]  /*ed00*/  @!P0 BRA `(.L_x_18) ;  /* 0xfffffffc00ec8947 */ /* 0x010fea000383ffff */
[----:B------:R-:W-:Y:S05]  /*ed10*/  BRA `(.L_x_17) ;  /* 0xffffff2800ec7947 */ /* 0x000fea000383ffff */
.L_x_24:
[----:B-1----:R-:W-:-:S04]  /*ed20*/  IMAD.U32 R213, RZ, RZ, UR14 ;  /* 0x0000000effd57e24 */ /* 0x002fc8000f8e00ff */
[----:B------:R1:W4:Y:S03]  /*ed30*/  SYNCS.PHASECHK.TRANS64.TRYWAIT P0, [R213+URZ], R212 ;  /* 0x000000d4d50075a7 */ /* 0x000326000800017f */
[----:B----4-:R-:W-:Y:S05]  /*ed40*/  @!P0 NANOSLEEP.SYNCS 0x989680 ;  /* 0x009896800000895d */ /* 0x010fea0003900000 */
[----:B------:R-:W4:Y:S02]  /*ed50*/  @!P0 SYNCS.PHASECHK.TRANS64 P0, [R213+URZ], R212 ;  /* 0x000000d4d50085a7 */ /* 0x000f24000800007f */
[----:B----4-:R-:W-:Y:S05]  /*ed60*/  @!P0 BRA `(.L_x_24) ;  /* 0xfffffffc00ec8947 */ /* 0x010fea000383ffff */
[----:B------:R-:W-:Y:S05]  /*ed70*/  BRA `(.L_x_23) ;  /* 0xffffff3800387947 */ /* 0x000fea000383ffff */
.L_x_45:
[----:B------:R-:W-:Y:S01]  /*ed80*/  BSSY B1, `(.L_x_69) ;  /* 0x0000006000017945 */ /* 0x000fe20003800000 */
[----:B------:R-:W-:-:S07]  /*ed90*/  IMAD.MOV.U32 R4, RZ, RZ, -0x1 ;  /* 0xffffffffff047424 */ /* 0x000fce00078e00ff */
[----:B------:R-:W-:Y:S05]  /*eda0*/  WARPSYNC.COLLECTIVE R4, `(.L_x_70) ;  /* 0x00000000040c7348 */ /* 0x000fea0003c00000 */
[----:B------:R-:W-:Y:S02]  /*edb0*/  ELECT P1, UR62, PT ;  /* 0x00000000003e782f */ /* 0x000fe40003820000 */
[----:B------:R-:W-:Y:S01]  /*edc0*/  MOV R4, UR62 ;  /* 0x0000003e00047c02 */ /* 0x000fe20008000f00 */
[----:B------:R-:W-:Y:S10]  /*edd0*/  ENDCOLLECTIVE ;  /* 0x000000000000791b */ /* 0x000ff40003800000 */
.L_x_70:
[----:B------:R-:W-:Y:S05]  /*ede0*/  BSYNC B1 ;  /* 0x0000000000017941 */ /* 0x000fea0003800000 */
.L_x_69:
[----:B------:R-:W-:Y:S05]  /*edf0*/  BRA `(.L_x_71) ;  /* 0xffffffec00a47947 */ /* 0x000fea000383ffff */
.L_x_48:
[----:B-1----:R1:W2:Y:S02]  /*ee00*/  SYNCS.PHASECHK.TRANS64.TRYWAIT P1, [R20+URZ+0x40], R9 ;  /* 0x00004009140075a7 */ /* 0x0022a4000802017f */
[----:B--2---:R-:W-:Y:S05]  /*ee10*/  @!P1 NANOSLEEP.SYNCS 0x989680 ;  /* 0x009896800000995d */ /* 0x004fea0003900000 */
[----:B------:R-:W2:Y:S02]  /*ee20*/  @!P1 SYNCS.PHASECHK.TRANS64 P1, [R20+URZ+0x40], R9 ;  /* 0x00004009140095a7 */ /* 0x000ea4000802007f */
[----:B--2---:R-:W-:Y:S05]  /*ee30*/  @!P1 BRA `(.L_x_48) ;  /* 0xfffffffc00f09947 */ /* 0x004fea000383ffff */
[----:B------:R-:W-:Y:S05]  /*ee40*/  BRA `(.L_x_72) ;  /* 0xffffffec00d87947 */ /* 0x000fea000383ffff */
.L_x_57:
[----:B------:R-:W-:Y:S01]  /*ee50*/  BSSY B0, `(.L_x_73) ;  /* 0x0000006000007945 */ /* 0x000fe20003800000 */
[----:B------:R-:W-:-:S07]  /*ee60*/  IMAD.MOV.U32 R4, RZ, RZ, -0x1 ;  /* 0xffffffffff047424 */ /* 0x000fce00078e00ff */
[----:B------:R-:W-:Y:S05]  /*ee70*/  WARPSYNC.COLLECTIVE R4, `(.L_x_74) ;  /* 0x00000000040c7348 */ /* 0x000fea0003c00000 */
[----:B------:R-:W-:Y:S02]  /*ee80*/  ELECT P1, UR62, PT ;  /* 0x00000000003e782f */ /* 0x000fe40003820000 */
[----:B------:R-:W-:Y:S01]  /*ee90*/  MOV R4, UR62 ;  /* 0x0000003e00047c02 */ /* 0x000fe20008000f00 */
[----:B------:R-:W-:Y:S10]  /*eea0*/  ENDCOLLECTIVE ;  /* 0x000000000000791b */ /* 0x000ff40003800000 */
.L_x_74:
[----:B------:R-:W-:Y:S05]  /*eeb0*/  BSYNC B0 ;  /* 0x0000000000007941 */ /* 0x000fea0003800000 */
.L_x_73:
[----:B------:R-:W-:Y:S01]  /*eec0*/  PLOP3.LUT P0, PT, P1, PT, PT, 0x80, 0x0 ;  /* 0x000000000000781c */ /* 0x000fe20000f0f070 */
[----:B------:R-:W-:-:S12]  /*eed0*/  BRA `(.L_x_75) ;  /* 0xfffffff800347947 */ /* 0x000fd8000383ffff */
.L_x_61:
[----:B0-----:R0:W1:Y:S02]  /*eee0*/  SYNCS.PHASECHK.TRANS64.TRYWAIT P0, [R5+URZ], R2 ;  /* 0x00000002050075a7 */ /* 0x001064000800017f */
[----:B-1----:R-:W-:Y:S05]  /*eef0*/  @!P0 NANOSLEEP.SYNCS 0x989680 ;  /* 0x009896800000895d */ /* 0x002fea0003900000 */
[----:B------:R-:W1:Y:S02]  /*ef00*/  @!P0 SYNCS.PHASECHK.TRANS64 P0, [R5+URZ], R2 ;  /* 0x00000002050085a7 */ /* 0x000e64000800007f */
[----:B-1----:R-:W-:Y:S05]  /*ef10*/  @!P0 BRA `(.L_x_61) ;  /* 0xfffffffc00f08947 */ /* 0x002fea000383ffff */
[----:B------:R-:W-:Y:S05]  /*ef20*/  BRA `(.L_x_76) ;  /* 0xfffffff800747947 */ /* 0x000fea000383ffff */
.L_x_62:
[----:B0-----:R0:W1:Y:S02]  /*ef30*/  SYNCS.PHASECHK.TRANS64.TRYWAIT P0, [R7+URZ], R4 ;  /* 0x00000004070075a7 */ /* 0x001064000800017f */
[----:B-1----:R-:W-:Y:S05]  /*ef40*/  @!P0 NANOSLEEP.SYNCS 0x989680 ;  /* 0x009896800000895d */ /* 0x002fea0003900000 */
[----:B------:R-:W1:Y:S02]  /*ef50*/  @!P0 SYNCS.PHASECHK.TRANS64 P0, [R7+URZ], R4 ;  /* 0x00000004070085a7 */ /* 0x000e64000800007f */
[----:B-1----:R-:W-:Y:S05]  /*ef60*/  @!P0 BRA `(.L_x_62) ;  /* 0xfffffffc00f08947 */ /* 0x002fea000383ffff */
[----:B------:R-:W-:Y:S05]  /*ef70*/  BRA `(.L_x_77) ;  /* 0xfffffff800847947 */ /* 0x000fea000383ffff */
.L_x_63:
[----:B0-----:R0:W1:Y:S02]  /*ef80*/  SYNCS.PHASECHK.TRANS64.TRYWAIT P0, [R6+URZ], R5 ;  /* 0x00000005060075a7 */ /* 0x001064000800017f */
[----:B-1----:R-:W-:Y:S05]  /*ef90*/  @!P0 NANOSLEEP.SYNCS 0x989680 ;  /* 0x009896800000895d */ /* 0x002fea0003900000 */
[----:B------:R-:W1:Y:S02]  /*efa0*/  @!P0 SYNCS.PHASECHK.TRANS64 P0, [R6+URZ], R5 ;  /* 0x00000005060085a7 */ /* 0x000e64000800007f */
[----:B-1----:R-:W-:Y:S05]  /*efb0*/  @!P0 BRA `(.L_x_63) ;  /* 0xfffffffc00f08947 */ /* 0x002fea000383ffff */
[----:B------:R-:W-:Y:S05]  /*efc0*/  BRA `(.L_x_78) ;  /* 0xfffffff800947947 */ /* 0x000fea000383ffff */
.L_x_64:
[----:B0-----:R0:W1:Y:S02]  /*efd0*/  SYNCS.PHASECHK.TRANS64.TRYWAIT P0, [R7+URZ], R4 ;  /* 0x00000004070075a7 */ /* 0x001064000800017f */
[----:B-1----:R-:W-:Y:S05]  /*efe0*/  @!P0 NANOSLEEP.SYNCS 0x989680 ;  /* 0x009896800000895d */ /* 0x002fea0003900000 */
[----:B------:R-:W1:Y:S02]  /*eff0*/  @!P0 SYNCS.PHASECHK.TRANS64 P0, [R7+URZ], R4 ;  /* 0x00000004070085a7 */ /* 0x000e64000800007f */
[----:B-1----:R-:W-:Y:S05]  /*f000*/  @!P0 BRA `(.L_x_64) ;  /* 0xfffffffc00f08947 */ /* 0x002fea000383ffff */
[----:B------:R-:W-:Y:S05]  /*f010*/  BRA `(.L_x_79) ;  /* 0xfffffff800a47947 */ /* 0x000fea000383ffff */
.L_x_65:
[----:B0-----:R0:W1:Y:S02]  /*f020*/  SYNCS.PHASECHK.TRANS64.TRYWAIT P0, [R6+URZ], R5 ;  /* 0x00000005060075a7 */ /* 0x001064000800017f */
[----:B-1----:R-:W-:Y:S05]  /*f030*/  @!P0 NANOSLEEP.SYNCS 0x989680 ;  /* 0x009896800000895d */ /* 0x002fea0003900000 */
[----:B------:R-:W1:Y:S02]  /*f040*/  @!P0 SYNCS.PHASECHK.TRANS64 P0, [R6+URZ], R5 ;  /* 0x00000005060085a7 */ /* 0x000e64000800007f */
[----:B-1----:R-:W-:Y:S05]  /*f050*/  @!P0 BRA `(.L_x_65) ;  /* 0xfffffffc00f08947 */ /* 0x002fea000383ffff */
[----:B------:R-:W-:Y:S05]  /*f060*/  BRA `(.L_x_80) ;  /* 0xfffffff800b47947 */ /* 0x000fea000383ffff */
.L_x_66:
[----:B0-----:R0:W1:Y:S02]  /*f070*/  SYNCS.PHASECHK.TRANS64.TRYWAIT P0, [R7+URZ], R4 ;  /* 0x00000004070075a7 */ /* 0x001064000800017f */
[----:B-1----:R-:W-:Y:S05]  /*f080*/  @!P0 NANOSLEEP.SYNCS 0x989680 ;  /* 0x009896800000895d */ /* 0x002fea0003900000 */
[----:B------:R-:W1:Y:S02]  /*f090*/  @!P0 SYNCS.PHASECHK.TRANS64 P0, [R7+URZ], R4 ;  /* 0x00000004070085a7 */ /* 0x000e64000800007f */
[----:B-1----:R-:W-:Y:S05]  /*f0a0*/  @!P0 BRA `(.L_x_66) ;  /* 0xfffffffc00f08947 */ /* 0x002fea000383ffff */
[----:B------:R-:W-:Y:S05]  /*f0b0*/  BRA `(.L_x_81) ;  /* 0xfffffff800c47947 */ /* 0x000fea000383ffff */
.L_x_67:
[----:B-1----:R1:W2:Y:S02]  /*f0c0*/  SYNCS.PHASECHK.TRANS64.TRYWAIT P0, [R6+URZ], R5 ;  /* 0x00000005060075a7 */ /* 0x0022a4000800017f */
[----:B--2---:R-:W-:Y:S05]  /*f0d0*/  @!P0 NANOSLEEP.SYNCS 0x989680 ;  /* 0x009896800000895d */ /* 0x004fea0003900000 */
[----:B------:R-:W2:Y:S02]  /*f0e0*/  @!P0 SYNCS.PHASECHK.TRANS64 P0, [R6+URZ], R5 ;  /* 0x00000005060085a7 */ /* 0x000ea4000800007f */
[----:B--2---:R-:W-:Y:S05]  /*f0f0*/  @!P0 BRA `(.L_x_67) ;  /* 0xfffffffc00f08947 */ /* 0x004fea000383ffff */
[----:B------:R-:W-:Y:S05]  /*f100*/  BRA `(.L_x_82) ;  /* 0xfffffff800cc7947 */ /* 0x000fea000383ffff */
.L_x_83:
[----:B------:R-:W-:-:S00]  /*f110*/  BRA `(.L_x_83) ;  /* 0xfffffffc00fc7947 */ /* 0x000fc0000383ffff */
[----:B------:R-:W-:-:S00]  /*f120*/  NOP ;  /* 0x0000000000007918 */ /* 0x000fc00000000000 */
        /* <DEDUP_REMOVED lines=13> */
.L_x_84:


//--------------------- .nv.shared._ZN7cutlass13device_kernelINS_4gemm6kernel13GemmUniversalIN4cute5tupleIJiiiiEEENS1_10collective13CollectiveMmaINS1_37MainloopSm90TmaGmmaWarpSpecializedFP8ILi8ENS5_IJNS4_1CILi1EEESB_SB_EEENS1_35KernelTmaWarpSpecializedCooperativeEEENS5_IJNSA_ILi384EEENSA_ILi64EEESG_EEENS_12float_e4m3_tENS5_IJlSB_lEEESI_SJ_NS4_8TiledMMAINS4_8MMA_AtomIJNS4_4SM904GMMA30MMA_64x64x32_F32E4M3E4M3_SS_TNILNSN_7ScaleInE1ELSP_1EEEEEENS4_6LayoutINS5_IJNSA_ILi2EEESB_SB_EEENS5_IJSB_NSA_ILi0EEESV_EEEEENS5_IJNS4_10UnderscoreESY_SY_EEEEENS4_13SM90_TMA_LOADENS4_14ComposedLayoutINS4_7SwizzleILi2ELi4ELi3EEENS4_18smem_ptr_flag_bitsILi8EEENSS_INS5_IJNSA_ILi8EEESG_EEENS5_IJSG_SB_EEEEEEEvNS4_8identityES11_S1B_vS1C_EENS_8epilogue10collective6detail29Sm90TmaWarpSpecializedAdapterINS1F_15DefaultEpilogueISI_SJ_SJ_NS1E_6thread17LinearCombinationISI_Li1EffLNS1J_9ScaleType4KindE0ELNS_15FloatRoundStyleE2ESI_EENS1_15EpilogueDefaultEEEEEvvEEEEvNT_6ParamsE --------------------------
	.section	.nv.shared._ZN7cutlass13device_kernelINS_4gemm6kernel13GemmUniversalIN4cute5tupleIJiiiiEEENS1_10collective13CollectiveMmaINS1_37MainloopSm90TmaGmmaWarpSpecializedFP8ILi8ENS5_IJNS4_1CILi1EEESB_SB_EEENS1_35KernelTmaWarpSpecializedCooperativeEEENS5_IJNSA_ILi384EEENSA_ILi64EEESG_EEENS_12float_e4m3_tENS5_IJlSB_lEEESI_SJ_NS4_8TiledMMAINS4_8MMA_AtomIJNS4_4SM904GMMA30MMA_64x64x32_F32E4M3E4M3_SS_TNILNSN_7ScaleInE1ELSP_1EEEEEENS4_6LayoutINS5_IJNSA_ILi2EEESB_SB_EEENS5_IJSB_NSA_ILi0EEESV_EEEEENS5_IJNS4_10UnderscoreESY_SY_EEEEENS4_13SM90_TMA_LOADENS4_14ComposedLayoutINS4_7SwizzleILi2ELi4ELi3EEENS4_18smem_ptr_flag_bitsILi8EEENSS_INS5_IJNSA_ILi8EEESG_EEENS5_IJSG_SB_EEEEEEEvNS4_8identityES11_S1B_vS1C_EENS_8epilogue10collective6detail29Sm90TmaWarpSpecializedAdapterINS1F_15DefaultEpilogueISI_SJ_SJ_NS1E_6thread17LinearCombinationISI_Li1EffLNS1J_9ScaleType4KindE0ELNS_15FloatRoundStyleE2ESI_EENS1_15EpilogueDefaultEEEEEvvEEEEvNT_6ParamsE,"aw",@nobits
	.sectionflags	@""
	.align	16
	.zero		1024


//--------------------- .nv.shared.reserved.0     --------------------------
	.section	.nv.shared.reserved.0,"aw",@nobits
	.weak		__nv_reservedSMEM_offset_0_alias
	.size		__nv_reservedSMEM_offset_0_alias, 0, 0
	.other		__nv_reservedSMEM_offset_0_alias,@"STO_CUDA_RESERVED_SHARED STV_DEFAULT"
__nv_reservedSMEM_offset_0_alias:
	.zero		0


//--------------------- .nv.global                --------------------------
	.section	.nv.global,"aw",@nobits
.nv.global:
	.type		_ZN39_INTERNAL_90960a33_4_k_cu_9bea76eb_75314cute1_E,@object
	.size		_ZN39_INTERNAL_90960a33_4_k_cu_9bea76eb_75314cute1_E,(_ZN39_INTERNAL_90960a33_4_k_cu_9bea76eb_75314cuda3std3__45__cpo6cbeginE - _ZN39_INTERNAL_90960a33_4_k_cu_9bea76eb_75314cute1_E)
_ZN39_INTERNAL_90960a33_4_k_cu_9bea76eb_75314cute1_E:
	.zero		1
	.type		_ZN39_INTERNAL_90960a33_4_k_cu_9bea76eb_75314cuda3std3__45__cpo6cbeginE,@object
	.size		_ZN39_INTERNAL_90960a33_4_k_cu_9bea76eb_75314cuda3std3__45__cpo6cbeginE,(_ZN39_INTERNAL_90960a33_4_k_cu_9bea76eb_75314cuda3std3__48in_placeE - _ZN39_INTERNAL_90960a33_4_k_cu_9bea76eb_75314cuda3std3__45__cpo6cbeginE)
_ZN39_INTERNAL_90960a33_4_k_cu_9bea76eb_75314cuda3std3__45__cpo6cbeginE:
	.zero		1
	.type		_ZN39_INTERNAL_90960a33_4_k_cu_9bea76eb_75314cuda3std3__48in_placeE,@object
	.size		_ZN39_INTERNAL_90960a33_4_k_cu_9bea76eb_75314cuda3std3__48in_placeE,(_ZN39_INTERNAL_90960a33_4_k_cu_9bea76eb_75314cuda3std6ranges3__45__cpo9iter_moveE - _ZN39_INTERNAL_90960a33_4_k_cu_9bea76eb_75314cuda3std3__48in_placeE)
_ZN39_INTERNAL_90960a33_4_k_cu_9bea76eb_75314cuda3std3__48in_placeE:
	.zero		1
	.type		_ZN39_INTERNAL_90960a33_4_k_cu_9bea76eb_75314cuda3std6ranges3__45__cpo9iter_moveE,@object
	.size		_ZN39_INTERNAL_90960a33_4_k_cu_9bea76eb_75314cuda3std6ranges3__45__cpo9iter_moveE,(_ZN39_INTERNAL_90960a33_4_k_cu_9bea76eb_75314cuda3std3__45__cpo5beginE - _ZN39_INTERNAL_90960a33_4_k_cu_9bea76eb_75314cuda3std6ranges3__45__cpo9iter_moveE)
_ZN39_INTERNAL_90960a33_4_k_cu_9bea76eb_75314cuda3std6ranges3__45__cpo9iter_moveE:
	.zero		1
	.type		_ZN39_INTERNAL_90960a33_4_k_cu_9bea76eb_75314cuda3std3__45__cpo5beginE,@object
	.size		_ZN39_INTERNAL_90960a33_4_k_cu_9bea76eb_75314cuda3std3__45__cpo5beginE,(_ZN39_INTERNAL_90960a33_4_k_cu_9bea76eb_75314cuda3std3__441_GLOBAL__N__90960a33_4_k_cu_9bea76eb_75316ignoreE - _ZN39_INTERNAL_90960a33_4_k_cu_9bea76eb_75314cuda3std3__45__cpo5beginE)
_ZN39_INTERNAL_90960a33_4_k_cu_9bea76eb_75314cuda3std3__45__cpo5beginE:
	.zero		1
	.type		_ZN39_INTERNAL_90960a33_4_k_cu_9bea76eb_75314cuda3std3__441_GLOBAL__N__90960a33_4_k_cu_9bea76eb_75316ignoreE,@object
	.size		_ZN39_INTERNAL_90960a33_4_k_cu_9bea76eb_75314cuda3std3__441_GLOBAL__N__90960a33_4_k_cu_9bea76eb_75316ignoreE,(_ZN39_INTERNAL_90960a33_4_k_cu_9bea76eb_75314cute7productE - _ZN39_INTERNAL_90960a33_4_k_cu_9bea76eb_75314cuda3std3__441_GLOBAL__N__90960a33_4_k_cu_9bea76eb_75316ignoreE)
_ZN39_INTERNAL_90960a33_4_k_cu_9bea76eb_75314cuda3std3__441_GLOBAL__N__90960a33_4_k_cu_9bea76eb_75316ignoreE:
	.zero		1
	.type		_ZN39_INTERNAL_90960a33_4_k_cu_9bea76eb_75314cute7productE,@object
	.size		_ZN39_INTERNAL_90960a33_4_k_cu_9bea76eb_75314cute7productE,(_ZN39_INTERNAL_90960a33_4_k_cu_9bea76eb_75314cuda3std3__45__cpo3endE - _ZN39_INTERNAL_90960a33_4_k_cu_9bea76eb_75314cute7productE)
_ZN39_INTERNAL_90960a33_4_k_cu_9bea76eb_75314cute7productE:
	.zero		1
	.type		_ZN39_INTERNAL_90960a33_4_k_cu_9bea76eb_75314cuda3std3__45__cpo3endE,@object
	.size		_ZN39_INTERNAL_90960a33_4_k_cu_9bea76eb_75314cuda3std3__45__cpo3endE,(_ZN39_INTERNAL_90960a33_4_k_cu_9bea76eb_75314cuda3std3__419piecewise_constructE - _ZN39_INTERNAL_90960a33_4_k_cu_9bea76eb_75314cuda3std3__45__cpo3endE)
_ZN39_INTERNAL_90960a33_4_k_cu_9bea76eb_75314cuda3std3__45__cpo3endE:
	.zero		1
	.type		_ZN39_INTERNAL_90960a33_4_k_cu_9bea76eb_75314cuda3std3__419piecewise_constructE,@object
	.size		_ZN39_INTERNAL_90960a33_4_k_cu_9bea76eb_75314cuda3std3__419piecewise_constructE,(_ZN39_INTERNAL_90960a33_4_k_cu_9bea76eb_75314cuda3std3__45__cpo4cendE - _ZN39_INTERNAL_90960a33_4_k_cu_9bea76eb_75314cuda3std3__419piecewise_constructE)
_ZN39_INTERNAL_90960a33_4_k_cu_9bea76eb_75314cuda3std3__419piecewise_constructE:
	.zero		1
	.type		_ZN39_INTERNAL_90960a33_4_k_cu_9bea76eb_75314cuda3std3__45__cpo4cendE,@object
	.size		_ZN39_INTERNAL_90960a33_4_k_cu_9bea76eb_75314cuda3std3__45__cpo4cendE,(_ZN39_INTERNAL_90960a33_4_k_cu_9bea76eb_75314cuda3std6ranges3__45__cpo4swapE - _ZN39_INTERNAL_90960a33_4_k_cu_9bea76eb_75314cuda3std3__45__cpo4cendE)
_ZN39_INTERNAL_90960a33_4_k_cu_9bea76eb_75314cuda3std3__45__cpo4cendE:
	.zero		1
	.type		_ZN39_INTERNAL_90960a33_4_k_cu_9bea76eb_75314cuda3std6ranges3__45__cpo4swapE,@object
	.size		_ZN39_INTERNAL_90960a33_4_k_cu_9bea76eb_75314cuda3std6ranges3__45__cpo4swapE,(.L_7 - _ZN39_INTERNAL_90960a33_4_k_cu_9bea76eb_75314cuda3std6ranges3__45__cpo4swapE)
_ZN39_INTERNAL_90960a33_4_k_cu_9bea76eb_75314cuda3std6ranges3__45__cpo4swapE:
	.zero		1
.L_7:


//--------------------- .nv.constant0._ZN7cutlass13device_kernelINS_4gemm6kernel13GemmUniversalIN4cute5tupleIJiiiiEEENS1_10collective13CollectiveMmaINS1_37MainloopSm90TmaGmmaWarpSpecializedFP8ILi8ENS5_IJNS4_1CILi1EEESB_SB_EEENS1_35KernelTmaWarpSpecializedCooperativeEEENS5_IJNSA_ILi384EEENSA_ILi64EEESG_EEENS_12float_e4m3_tENS5_IJlSB_lEEESI_SJ_NS4_8TiledMMAINS4_8MMA_AtomIJNS4_4SM904GMMA30MMA_64x64x32_F32E4M3E4M3_SS_TNILNSN_7ScaleInE1ELSP_1EEEEEENS4_6LayoutINS5_IJNSA_ILi2EEESB_SB_EEENS5_IJSB_NSA_ILi0EEESV_EEEEENS5_IJNS4_10UnderscoreESY_SY_EEEEENS4_13SM90_TMA_LOADENS4_14ComposedLayoutINS4_7SwizzleILi2ELi4ELi3EEENS4_18smem_ptr_flag_bitsILi8EEENSS_INS5_IJNSA_ILi8EEESG_EEENS5_IJSG_SB_EEEEEEEvNS4_8identityES11_S1B_vS1C_EENS_8epilogue10collective6detail29Sm90TmaWarpSpecializedAdapterINS1F_15DefaultEpilogueISI_SJ_SJ_NS1E_6thread17LinearCombinationISI_Li1EffLNS1J_9ScaleType4KindE0ELNS_15FloatRoundStyleE2ESI_EENS1_15EpilogueDefaultEEEEEvvEEEEvNT_6ParamsE --------------------------
	.section	.nv.constant0._ZN7cutlass13device_kernelINS_4gemm6kernel13GemmUniversalIN4cute5tupleIJiiiiEEENS1_10collective13CollectiveMmaINS1_37MainloopSm90TmaGmmaWarpSpecializedFP8ILi8ENS5_IJNS4_1CILi1EEESB_SB_EEENS1_35KernelTmaWarpSpecializedCooperativeEEENS5_IJNSA_ILi384EEENSA_ILi64EEESG_EEENS_12float_e4m3_tENS5_IJlSB_lEEESI_SJ_NS4_8TiledMMAINS4_8MMA_AtomIJNS4_4SM904GMMA30MMA_64x64x32_F32E4M3E4M3_SS_TNILNSN_7ScaleInE1ELSP_1EEEEEENS4_6LayoutINS5_IJNSA_ILi2EEESB_SB_EEENS5_IJSB_NSA_ILi0EEESV_EEEEENS5_IJNS4_10UnderscoreESY_SY_EEEEENS4_13SM90_TMA_LOADENS4_14ComposedLayoutINS4_7SwizzleILi2ELi4ELi3EEENS4_18smem_ptr_flag_bitsILi8EEENSS_INS5_IJNSA_ILi8EEESG_EEENS5_IJSG_SB_EEEEEEEvNS4_8identityES11_S1B_vS1C_EENS_8epilogue10collective6detail29Sm90TmaWarpSpecializedAdapterINS1F_15DefaultEpilogueISI_SJ_SJ_NS1E_6thread17LinearCombinationISI_Li1EffLNS1J_9ScaleType4KindE0ELNS_15FloatRoundStyleE2ESI_EENS1_15EpilogueDefaultEEEEEvvEEEEvNT_6ParamsE,"a",@progbits
	.sectionflags	@""
	.align	4
.nv.constant0._ZN7cutlass13device_kernelINS_4gemm6kernel13GemmUniversalIN4cute5tupleIJiiiiEEENS1_10collective13CollectiveMmaINS1_37MainloopSm90TmaGmmaWarpSpecializedFP8ILi8ENS5_IJNS4_1CILi1EEESB_SB_EEENS1_35KernelTmaWarpSpecializedCooperativeEEENS5_IJNSA_ILi384EEENSA_ILi64EEESG_EEENS_12float_e4m3_tENS5_IJlSB_lEEESI_SJ_NS4_8TiledMMAINS4_8MMA_AtomIJNS4_4SM904GMMA30MMA_64x64x32_F32E4M3E4M3_SS_TNILNSN_7ScaleInE1ELSP_1EEEEEENS4_6LayoutINS5_IJNSA_ILi2EEESB_SB_EEENS5_IJSB_NSA_ILi0EEESV_EEEEENS5_IJNS4_10UnderscoreESY_SY_EEEEENS4_13SM90_TMA_LOADENS4_14ComposedLayoutINS4_7SwizzleILi2ELi4ELi3EEENS4_18smem_ptr_flag_bitsILi8EEENSS_INS5_IJNSA_ILi8EEESG_EEENS5_IJSG_SB_EEEEEEEvNS4_8identityES11_S1B_vS1C_EENS_8epilogue10collective6detail29Sm90TmaWarpSpecializedAdapterINS1F_15DefaultEpilogueISI_SJ_SJ_NS1E_6thread17LinearCombinationISI_Li1EffLNS1J_9ScaleType4KindE0ELNS_15FloatRoundStyleE2ESI_EENS1_15EpilogueDefaultEEEEEvvEEEEvNT_6ParamsE:
	.zero		1664


//--------------------- SYMBOLS --------------------------

	.type		.nv.reservedSmem.offset0,@object
	.size		.nv.reservedSmem.offset0,0x4
